	.target	sm_100a

	.elftype	@"ET_EXEC"


//--------------------- .note.nv.tkinfo           --------------------------
	.section	.note.nv.tkinfo,"",@"SHT_NOTE"
	.sectionflags	@"SHF_NOTE_NV_TKINFO"
	.tkinfo
        /*0018*/ 	.word	0x00000002
        /*0030*/ 	.string	""
        /*0030*/ 	.string	"ptxas"
        /*0030*/ 	.string	"Cuda compilation tools, release 13.0, V13.0.88"
        /*0030*/ 	.string	"Build cuda_13.0.r13.0/compiler.36424714_0"
        /*0030*/ 	.string	"-arch sm_100a -m 64 "



//--------------------- .note.nv.cuinfo           --------------------------
	.section	.note.nv.cuinfo,"",@"SHT_NOTE"
	.sectionflags	@"SHF_NOTE_NV_CUINFO"
        /*0018*/ 	.short	0x0002
        /*001a*/ 	.short	0x0064
        /*001c*/ 	.short	0x0082
	.zero		2


//--------------------- .nv.info                  --------------------------
	.section	.nv.info,"",@"SHT_CUDA_INFO"
	.align	4


	//----- nvinfo : EIATTR_REGCOUNT
	.align		4
        /*0000*/ 	.byte	0x04, 0x2f
        /*0002*/ 	.short	(.L_19 - .L_18)
	.align		4
.L_18:
        /*0004*/ 	.word	index@(_ZN7cutlass13device_kernelINS_4gemm6kernel13GemmUniversalIN4cute5tupleIJiiiiEEENS1_10collective13CollectiveMmaINS1_35MainloopSm100TmaUmmaWarpSpecializedILi3ELi2ELi4ENS5_IJNS4_1CILi1EEENSA_ILi2EEESB_EEEEENS5_IJNSA_ILi128EEESF_NSA_ILi64EEEEEENS_12float_e4m3_tENS5_IJlSB_lEEESI_SJ_NS4_8TiledMMAINS4_8MMA_AtomIJNS4_10MMA_TraitsINS4_19SM100_MMA_F8F6F4_SSEJSI_SI_fSF_SF_NS4_17integral_constantINS4_4UMMA5MajorELSQ_0EEESR_NSO_INSP_7ScaleInELSS_0EEEST_EEEEEENS4_6LayoutINS5_IJSB_SB_SB_EEENS5_IJNSA_ILi0EEESY_SY_EEEEENS5_IJNS4_10UnderscoreES11_S11_EEEEENS4_23SM90_TMA_LOAD_MULTICASTENS4_14ComposedLayoutINS4_7SwizzleILi2ELi4ELi3EEENS4_18smem_ptr_flag_bitsILi8EEENSW_INS5_IJNSA_ILi8EEESG_EEENS5_IJSG_SB_EEEEEEEvNS4_8identityENS4_13SM90_TMA_LOADES1E_vS1F_EENS_8epilogue10collective18CollectiveEpilogueINS1I_23Sm100TmaWarpSpecializedILi2ELi2ELi64ELb0ELb0EEEJSH_NS5_IJNSW_ISF_SB_EENSW_ISG_SB_EEEEESI_SJ_SI_SJ_NS1I_6fusion15FusionCallbacksIS1M_NS1Q_17LinearCombinationISI_fSI_fLNS_15FloatRoundStyleE2EEESH_S1P_JEEENS4_5SM1004TMEM4LOAD26SM100_TMEM_LOAD_32dp32b64xES1G_S1E_NS4_39AutoVectorizingCopyWithAssumedAlignmentILi128EEENS4_14SM90_TMA_STOREES1E_S21_S21_EEEvvEEEEvNT_6ParamsE)
        /*0008*/ 	.word	0x000000cf


	//----- nvinfo : EIATTR_FRAME_SIZE
	.align		4
.L_19:
        /*000c*/ 	.byte	0x04, 0x11
        /*000e*/ 	.short	(.L_21 - .L_20)
	.align		4
.L_20:
        /*0010*/ 	.word	index@($__internal_2_$__cuda_sm10x_tcgen05_guardrail_trap_unallocated_columns_being_dealloced)
        /*0014*/ 	.word	0x00000000


	//----- nvinfo : EIATTR_FRAME_SIZE
	.align		4
.L_21:
        /*0018*/ 	.byte	0x04, 0x11
        /*001a*/ 	.short	(.L_23 - .L_22)
	.align		4
.L_22:
        /*001c*/ 	.word	index@($__internal_1_$__cuda_sm10x_tcgen05_guardrail_trap_phase_invalid_during_alloc)
        /*0020*/ 	.word	0x00000000


	//----- nvinfo : EIATTR_FRAME_SIZE
	.align		4
.L_23:
        /*0024*/ 	.byte	0x04, 0x11
        /*0026*/ 	.short	(.L_25 - .L_24)
	.align		4
.L_24:
        /*0028*/ 	.word	index@($__internal_0_$__cuda_sm10x_tcgen05_guardrail_trap_col_being_dealloced_not_returned_by_alloc)
        /*002c*/ 	.word	0x00000000


	//----- nvinfo : EIATTR_FRAME_SIZE
	.align		4
.L_25:
        /*0030*/ 	.byte	0x04, 0x11
        /*0032*/ 	.short	(.L_27 - .L_26)
	.align		4
.L_26:
        /*0034*/ 	.word	index@(_ZN7cutlass13device_kernelINS_4gemm6kernel13GemmUniversalIN4cute5tupleIJiiiiEEENS1_10collective13CollectiveMmaINS1_35MainloopSm100TmaUmmaWarpSpecializedILi3ELi2ELi4ENS5_IJNS4_1CILi1EEENSA_ILi2EEESB_EEEEENS5_IJNSA_ILi128EEESF_NSA_ILi64EEEEEENS_12float_e4m3_tENS5_IJlSB_lEEESI_SJ_NS4_8TiledMMAINS4_8MMA_AtomIJNS4_10MMA_TraitsINS4_19SM100_MMA_F8F6F4_SSEJSI_SI_fSF_SF_NS4_17integral_constantINS4_4UMMA5MajorELSQ_0EEESR_NSO_INSP_7ScaleInELSS_0EEEST_EEEEEENS4_6LayoutINS5_IJSB_SB_SB_EEENS5_IJNSA_ILi0EEESY_SY_EEEEENS5_IJNS4_10UnderscoreES11_S11_EEEEENS4_23SM90_TMA_LOAD_MULTICASTENS4_14ComposedLayoutINS4_7SwizzleILi2ELi4ELi3EEENS4_18smem_ptr_flag_bitsILi8EEENSW_INS5_IJNSA_ILi8EEESG_EEENS5_IJSG_SB_EEEEEEEvNS4_8identityENS4_13SM90_TMA_LOADES1E_vS1F_EENS_8epilogue10collective18CollectiveEpilogueINS1I_23Sm100TmaWarpSpecializedILi2ELi2ELi64ELb0ELb0EEEJSH_NS5_IJNSW_ISF_SB_EENSW_ISG_SB_EEEEESI_SJ_SI_SJ_NS1I_6fusion15FusionCallbacksIS1M_NS1Q_17LinearCombinationISI_fSI_fLNS_15FloatRoundStyleE2EEESH_S1P_JEEENS4_5SM1004TMEM4LOAD26SM100_TMEM_LOAD_32dp32b64xES1G_S1E_NS4_39AutoVectorizingCopyWithAssumedAlignmentILi128EEENS4_14SM90_TMA_STOREES1E_S21_S21_EEEvvEEEEvNT_6ParamsE)
        /*0038*/ 	.word	0x00000000


	//----- nvinfo : EIATTR_MIN_STACK_SIZE
	.align		4
.L_27:
        /*003c*/ 	.byte	0x04, 0x12
        /*003e*/ 	.short	(.L_29 - .L_28)
	.align		4
.L_28:
        /*0040*/ 	.word	index@(_ZN7cutlass13device_kernelINS_4gemm6kernel13GemmUniversalIN4cute5tupleIJiiiiEEENS1_10collective13CollectiveMmaINS1_35MainloopSm100TmaUmmaWarpSpecializedILi3ELi2ELi4ENS5_IJNS4_1CILi1EEENSA_ILi2EEESB_EEEEENS5_IJNSA_ILi128EEESF_NSA_ILi64EEEEEENS_12float_e4m3_tENS5_IJlSB_lEEESI_SJ_NS4_8TiledMMAINS4_8MMA_AtomIJNS4_10MMA_TraitsINS4_19SM100_MMA_F8F6F4_SSEJSI_SI_fSF_SF_NS4_17integral_constantINS4_4UMMA5MajorELSQ_0EEESR_NSO_INSP_7ScaleInELSS_0EEEST_EEEEEENS4_6LayoutINS5_IJSB_SB_SB_EEENS5_IJNSA_ILi0EEESY_SY_EEEEENS5_IJNS4_10UnderscoreES11_S11_EEEEENS4_23SM90_TMA_LOAD_MULTICASTENS4_14ComposedLayoutINS4_7SwizzleILi2ELi4ELi3EEENS4_18smem_ptr_flag_bitsILi8EEENSW_INS5_IJNSA_ILi8EEESG_EEENS5_IJSG_SB_EEEEEEEvNS4_8identityENS4_13SM90_TMA_LOADES1E_vS1F_EENS_8epilogue10collective18CollectiveEpilogueINS1I_23Sm100TmaWarpSpecializedILi2ELi2ELi64ELb0ELb0EEEJSH_NS5_IJNSW_ISF_SB_EENSW_ISG_SB_EEEEESI_SJ_SI_SJ_NS1I_6fusion15FusionCallbacksIS1M_NS1Q_17LinearCombinationISI_fSI_fLNS_15FloatRoundStyleE2EEESH_S1P_JEEENS4_5SM1004TMEM4LOAD26SM100_TMEM_LOAD_32dp32b64xES1G_S1E_NS4_39AutoVectorizingCopyWithAssumedAlignmentILi128EEENS4_14SM90_TMA_STOREES1E_S21_S21_EEEvvEEEEvNT_6ParamsE)
        /*0044*/ 	.word	0x00000000
.L_29:


//--------------------- .nv.compat                --------------------------
	.section	.nv.compat,"",@"SHT_CUDA_COMPAT_INFO"
	.align	4
        /*0000*/ 	.byte	0x02, 0x09, 0x01, 0x00, 0x02, 0x02, 0x02, 0x00, 0x02, 0x05, 0x05, 0x00, 0x03, 0x07, 0x01, 0x01
        /*0010*/ 	.byte	0x02, 0x03, 0x01, 0x00, 0x02, 0x06, 0x01, 0x00, 0x04, 0x0b, 0x08, 0x00, 0x09, 0x00, 0x00, 0x00
        /*0020*/ 	.byte	0x00, 0x00, 0x00, 0x00


//--------------------- .nv.info._ZN7cutlass13device_kernelINS_4gemm6kernel13GemmUniversalIN4cute5tupleIJiiiiEEENS1_10collective13CollectiveMmaINS1_35MainloopSm100TmaUmmaWarpSpecializedILi3ELi2ELi4ENS5_IJNS4_1CILi1EEENSA_ILi2EEESB_EEEEENS5_IJNSA_ILi128EEESF_NSA_ILi64EEEEEENS_12float_e4m3_tENS5_IJlSB_lEEESI_SJ_NS4_8TiledMMAINS4_8MMA_AtomIJNS4_10MMA_TraitsINS4_19SM100_MMA_F8F6F4_SSEJSI_SI_fSF_SF_NS4_17integral_constantINS4_4UMMA5MajorELSQ_0EEESR_NSO_INSP_7ScaleInELSS_0EEEST_EEEEEENS4_6LayoutINS5_IJSB_SB_SB_EEENS5_IJNSA_ILi0EEESY_SY_EEEEENS5_IJNS4_10UnderscoreES11_S11_EEEEENS4_23SM90_TMA_LOAD_MULTICASTENS4_14ComposedLayoutINS4_7SwizzleILi2ELi4ELi3EEENS4_18smem_ptr_flag_bitsILi8EEENSW_INS5_IJNSA_ILi8EEESG_EEENS5_IJSG_SB_EEEEEEEvNS4_8identityENS4_13SM90_TMA_LOADES1E_vS1F_EENS_8epilogue10collective18CollectiveEpilogueINS1I_23Sm100TmaWarpSpecializedILi2ELi2ELi64ELb0ELb0EEEJSH_NS5_IJNSW_ISF_SB_EENSW_ISG_SB_EEEEESI_SJ_SI_SJ_NS1I_6fusion15FusionCallbacksIS1M_NS1Q_17LinearCombinationISI_fSI_fLNS_15FloatRoundStyleE2EEESH_S1P_JEEENS4_5SM1004TMEM4LOAD26SM100_TMEM_LOAD_32dp32b64xES1G_S1E_NS4_39AutoVectorizingCopyWithAssumedAlignmentILi128EEENS4_14SM90_TMA_STOREES1E_S21_S21_EEEvvEEEEvNT_6ParamsE --------------------------
	.section	.nv.info._ZN7cutlass13device_kernelINS_4gemm6kernel13GemmUniversalIN4cute5tupleIJiiiiEEENS1_10collective13CollectiveMmaINS1_35MainloopSm100TmaUmmaWarpSpecializedILi3ELi2ELi4ENS5_IJNS4_1CILi1EEENSA_ILi2EEESB_EEEEENS5_IJNSA_ILi128EEESF_NSA_ILi64EEEEEENS_12float_e4m3_tENS5_IJlSB_lEEESI_SJ_NS4_8TiledMMAINS4_8MMA_AtomIJNS4_10MMA_TraitsINS4_19SM100_MMA_F8F6F4_SSEJSI_SI_fSF_SF_NS4_17integral_constantINS4_4UMMA5MajorELSQ_0EEESR_NSO_INSP_7ScaleInELSS_0EEEST_EEEEEENS4_6LayoutINS5_IJSB_SB_SB_EEENS5_IJNSA_ILi0EEESY_SY_EEEEENS5_IJNS4_10UnderscoreES11_S11_EEEEENS4_23SM90_TMA_LOAD_MULTICASTENS4_14ComposedLayoutINS4_7SwizzleILi2ELi4ELi3EEENS4_18smem_ptr_flag_bitsILi8EEENSW_INS5_IJNSA_ILi8EEESG_EEENS5_IJSG_SB_EEEEEEEvNS4_8identityENS4_13SM90_TMA_LOADES1E_vS1F_EENS_8epilogue10collective18CollectiveEpilogueINS1I_23Sm100TmaWarpSpecializedILi2ELi2ELi64ELb0ELb0EEEJSH_NS5_IJNSW_ISF_SB_EENSW_ISG_SB_EEEEESI_SJ_SI_SJ_NS1I_6fusion15FusionCallbacksIS1M_NS1Q_17LinearCombinationISI_fSI_fLNS_15FloatRoundStyleE2EEESH_S1P_JEEENS4_5SM1004TMEM4LOAD26SM100_TMEM_LOAD_32dp32b64xES1G_S1E_NS4_39AutoVectorizingCopyWithAssumedAlignmentILi128EEENS4_14SM90_TMA_STOREES1E_S21_S21_EEEvvEEEEvNT_6ParamsE,"",@"SHT_CUDA_INFO"
	.sectionflags	@""
	.align	4


	//----- nvinfo : EIATTR_CUDA_API_VERSION
	.align		4
        /*0000*/ 	.byte	0x04, 0x37
        /*0002*/ 	.short	(.L_31 - .L_30)
.L_30:
        /*0004*/ 	.word	0x00000082


	//----- nvinfo : EIATTR_KPARAM_INFO
	.align		4
.L_31:
        /*0008*/ 	.byte	0x04, 0x17
        /*000a*/ 	.short	(.L_33 - .L_32)
.L_32:
        /*000c*/ 	.word	0x00000000
        /*0010*/ 	.short	0x0000
        /*0012*/ 	.short	0x0000
        /*0014*/ 	.byte	0x00, 0xf0, 0x01, 0x20


	//----- nvinfo : EIATTR_AT_ENTRY_FRAGMENTS
	.align		4
.L_33:
        /*0018*/ 	.byte	0x04, 0x4f
        /*001a*/ 	.short	(.L_35 - .L_34)


	//   ....[0]....
.L_34:
        /*001c*/ 	.word	0x00000006


	//----- nvinfo : EIATTR_RESERVED_SMEM_USED
	.align		4
.L_35:
        /*0020*/ 	.byte	0x01, 0x41
	.zero		2


	//----- nvinfo : EIATTR_SPARSE_MMA_MASK
	.align		4
        /*0024*/ 	.byte	0x03, 0x50
        /*0026*/ 	.short	0x0000


	//----- nvinfo : EIATTR_TCGEN05_1CTA_USED
	.align		4
        /*0028*/ 	.byte	0x01, 0x51
	.zero		2


	//----- nvinfo : EIATTR_MAXREG_COUNT
	.align		4
        /*002c*/ 	.byte	0x03, 0x1b
        /*002e*/ 	.short	0x00ff


	//----- nvinfo : EIATTR_NUM_BARRIERS
	.align		4
        /*0030*/ 	.byte	0x02, 0x4c
        /*0032*/ 	.byte	0x07
	.zero		1


	//----- nvinfo : EIATTR_EXTERNS
	.align		4
        /*0034*/ 	.byte	0x04, 0x0f
        /*0036*/ 	.short	(.L_37 - .L_36)


	//   ....[0]....
	.align		4
.L_36:
        /*0038*/ 	.word	index@(__assertfail)


	//----- nvinfo : EIATTR_MERCURY_ISA_VERSION
	.align		4
.L_37:
        /*003c*/ 	.byte	0x03, 0x5f
        /*003e*/ 	.short	0x0101


	//----- nvinfo : EIATTR_INT_WARP_WIDE_INSTR_OFFSETS
	.align		4
        /*0040*/ 	.byte	0x04, 0x31
        /*0042*/ 	.short	(.L_39 - .L_38)


	//   ....[0]....
.L_38:
        /*0044*/ 	.word	0x00003aa0


	//   ....[1]....
        /*0048*/ 	.word	0x00003ac0


	//   ....[2]....
        /*004c*/ 	.word	0x00003af0


	//   ....[3]....
        /*0050*/ 	.word	0x00004610


	//   ....[4]....
        /*0054*/ 	.word	0x00004680


	//   ....[5]....
        /*0058*/ 	.word	0x00004760


	//   ....[6]....
        /*005c*/ 	.word	0x00004810


	//----- nvinfo : EIATTR_COOP_GROUP_MASK_REGIDS
	.align		4
.L_39:
        /*0060*/ 	.byte	0x04, 0x29
        /*0062*/ 	.short	(.L_41 - .L_40)


	//   ....[0]....
.L_40:
        /*0064*/ 	.word	0xffffffff


	//   ....[1]....
        /*0068*/ 	.word	0xffffffff


	//   ....[2]....
        /*006c*/ 	.word	0xffffffff


	//   ....[3]....
        /*0070*/ 	.word	0xffffffff


	//   ....[4]....
        /*0074*/ 	.word	0xffffffff


	//   ....[5]....
        /*0078*/ 	.word	0xffffffff


	//   ....[6]....
        /*007c*/ 	.word	0xffffffff


	//   ....[7]....
        /*0080*/ 	.word	0xffffffff


	//   ....[8]....
        /*0084*/ 	.word	0xffffffff


	//   ....[9]....
        /*0088*/ 	.word	0xffffffff


	//   ....[10]....
        /*008c*/ 	.word	0xffffffff


	//   ....[11]....
        /*0090*/ 	.word	0xffffffff


	//   ....[12]....
        /*0094*/ 	.word	0xffffffff


	//   ....[13]....
        /*0098*/ 	.word	0xffffffff


	//----- nvinfo : EIATTR_COOP_GROUP_INSTR_OFFSETS
	.align		4
.L_41:
        /*009c*/ 	.byte	0x04, 0x28
        /*009e*/ 	.short	(.L_43 - .L_42)


	//   ....[0]....
.L_42:
        /*00a0*/ 	.word	0x00000080


	//   ....[1]....
        /*00a4*/ 	.word	0x000004f0


	//   ....[2]....
        /*00a8*/ 	.word	0x00000680


	//   ....[3]....
        /*00ac*/ 	.word	0x000007e0


	//   ....[4]....
        /*00b0*/ 	.word	0x000008e0


	//   ....[5]....
        /*00b4*/ 	.word	0x00000a50


	//   ....[6]....
        /*00b8*/ 	.word	0x00000bf0


	//   ....[7]....
        /*00bc*/ 	.word	0x00000da0


	//   ....[8]....
        /*00c0*/ 	.word	0x00001fb0


	//   ....[9]....
        /*00c4*/ 	.word	0x00002dd0


	//   ....[10]....
        /*00c8*/ 	.word	0x00002fe0


	//   ....[11]....
        /*00cc*/ 	.word	0x00003010


	//   ....[12]....
        /*00d0*/ 	.word	0x00003980


	//   ....[13]....
        /*00d4*/ 	.word	0x00003bb0


	//----- nvinfo : EIATTR_VRC_CTA_INIT_COUNT
	.align		4
.L_43:
        /*00d8*/ 	.byte	0x02, 0x4a
        /*00da*/ 	.byte	0x80
	.zero		1


	//----- nvinfo : EIATTR_SYSCALL_OFFSETS
	.align		4
        /*00dc*/ 	.byte	0x04, 0x46
        /*00de*/ 	.short	(.L_45 - .L_44)


	//   ....[0]....
.L_44:
        /*00e0*/ 	.word	0x00005410


	//   ....[1]....
        /*00e4*/ 	.word	0x00005550


	//   ....[2]....
        /*00e8*/ 	.word	0x00005de0


	//   ....[3]....
        /*00ec*/ 	.word	0x000073f0


	//----- nvinfo : EIATTR_MBARRIER_INSTR_OFFSETS
	.align		4
.L_45:
        /*00f0*/ 	.byte	0x04, 0x39
        /*00f2*/ 	.short	(.L_47 - .L_46)


	//   ....[0]....
.L_46:
        /*00f4*/ 	.word	0x00000610
        /*00f8*/ 	.word	0x000000ff
        /*00fc*/ 	.word	0x00000000
        /*0100*/ 	.short	0x0100
        /*0102*/ 	.byte	0x04
	.zero		1


	//   ....[1]....
        /*0104*/ 	.word	0x00000620
        /*0108*/ 	.word	0x000000ff
        /*010c*/ 	.word	0x00000018
        /*0110*/ 	.short	0x0100
        /*0112*/ 	.byte	0x04
	.zero		1


	//   ....[2]....
        /*0114*/ 	.word	0x00000630
        /*0118*/ 	.word	0x000000ff
        /*011c*/ 	.word	0x00000008
        /*0120*/ 	.short	0x0100
        /*0122*/ 	.byte	0x04
	.zero		1


	//   ....[3]....
        /*0124*/ 	.word	0x00000640
        /*0128*/ 	.word	0x000000ff
        /*012c*/ 	.word	0x00000020
        /*0130*/ 	.short	0x0100
        /*0132*/ 	.byte	0x04
	.zero		1


	//   ....[4]....
        /*0134*/ 	.word	0x00000650
        /*0138*/ 	.word	0x000000ff
        /*013c*/ 	.word	0x00000010
        /*0140*/ 	.short	0x0100
        /*0142*/ 	.byte	0x04
	.zero		1


	//   ....[5]....
        /*0144*/ 	.word	0x00000660
        /*0148*/ 	.word	0x000000ff
        /*014c*/ 	.word	0x00000028
        /*0150*/ 	.short	0x0100
        /*0152*/ 	.byte	0x04
	.zero		1


	//   ....[6]....
        /*0154*/ 	.word	0x00000790
        /*0158*/ 	.word	0x000000ff
        /*015c*/ 	.word	0x00000030
        /*0160*/ 	.short	0x0100
        /*0162*/ 	.byte	0x04
	.zero		1


	//   ....[7]....
        /*0164*/ 	.word	0x000007a0
        /*0168*/ 	.word	0x000000ff
        /*016c*/ 	.word	0x00000040
        /*0170*/ 	.short	0x0100
        /*0172*/ 	.byte	0x04
	.zero		1


	//   ....[8]....
        /*0174*/ 	.word	0x000007b0
        /*0178*/ 	.word	0x000000ff
        /*017c*/ 	.word	0x00000038
        /*0180*/ 	.short	0x0100
        /*0182*/ 	.byte	0x04
	.zero		1


	//   ....[9]....
        /*0184*/ 	.word	0x000007c0
        /*0188*/ 	.word	0x000000ff
        /*018c*/ 	.word	0x00000048
        /*0190*/ 	.short	0x0100
        /*0192*/ 	.byte	0x04
	.zero		1


	//   ....[10]....
        /*0194*/ 	.word	0x000008b0
        /*0198*/ 	.word	0x000000ff
        /*019c*/ 	.word	0x00000050
        /*01a0*/ 	.short	0x0100
        /*01a2*/ 	.byte	0x06
	.zero		1


	//   ....[11]....
        /*01a4*/ 	.word	0x000008c0
        /*01a8*/ 	.word	0x000000ff
        /*01ac*/ 	.word	0x00000058
        /*01b0*/ 	.short	0x0100
        /*01b2*/ 	.byte	0x06
	.zero		1


	//   ....[12]....
        /*01b4*/ 	.word	0x00000a00
        /*01b8*/ 	.word	0x000000ff
        /*01bc*/ 	.word	0x00000060
        /*01c0*/ 	.short	0x0100
        /*01c2*/ 	.byte	0x06
	.zero		1


	//   ....[13]....
        /*01c4*/ 	.word	0x00000a10
        /*01c8*/ 	.word	0x000000ff
        /*01cc*/ 	.word	0x00000070
        /*01d0*/ 	.short	0x0100
        /*01d2*/ 	.byte	0x06
	.zero		1


	//   ....[14]....
        /*01d4*/ 	.word	0x00000a20
        /*01d8*/ 	.word	0x000000ff
        /*01dc*/ 	.word	0x00000068
        /*01e0*/ 	.short	0x0100
        /*01e2*/ 	.byte	0x06
	.zero		1


	//   ....[15]....
        /*01e4*/ 	.word	0x00000a30
        /*01e8*/ 	.word	0x000000ff
        /*01ec*/ 	.word	0x00000078
        /*01f0*/ 	.short	0x0100
        /*01f2*/ 	.byte	0x06
	.zero		1


	//   ....[16]....
        /*01f4*/ 	.word	0x00000b60
        /*01f8*/ 	.word	0x000000ff
        /*01fc*/ 	.word	0x00000080
        /*0200*/ 	.short	0x0100
        /*0202*/ 	.byte	0x04
	.zero		1


	//   ....[17]....
        /*0204*/ 	.word	0x00000b70
        /*0208*/ 	.word	0x000000ff
        /*020c*/ 	.word	0x000000a0
        /*0210*/ 	.short	0x0100
        /*0212*/ 	.byte	0x04
	.zero		1


	//   ....[18]....
        /*0214*/ 	.word	0x00000b80
        /*0218*/ 	.word	0x000000ff
        /*021c*/ 	.word	0x00000088
        /*0220*/ 	.short	0x0100
        /*0222*/ 	.byte	0x04
	.zero		1


	//   ....[19]....
        /*0224*/ 	.word	0x00000b90
        /*0228*/ 	.word	0x000000ff
        /*022c*/ 	.word	0x000000a8
        /*0230*/ 	.short	0x0100
        /*0232*/ 	.byte	0x04
	.zero		1


	//   ....[20]....
        /*0234*/ 	.word	0x00000ba0
        /*0238*/ 	.word	0x000000ff
        /*023c*/ 	.word	0x00000090
        /*0240*/ 	.short	0x0100
        /*0242*/ 	.byte	0x04
	.zero		1


	//   ....[21]....
        /*0244*/ 	.word	0x00000bb0
        /*0248*/ 	.word	0x000000ff
        /*024c*/ 	.word	0x000000b0
        /*0250*/ 	.short	0x0100
        /*0252*/ 	.byte	0x04
	.zero		1


	//   ....[22]....
        /*0254*/ 	.word	0x00000bc0
        /*0258*/ 	.word	0x000000ff
        /*025c*/ 	.word	0x00000098
        /*0260*/ 	.short	0x0100
        /*0262*/ 	.byte	0x04
	.zero		1


	//   ....[23]....
        /*0264*/ 	.word	0x00000bd0
        /*0268*/ 	.word	0x000000ff
        /*026c*/ 	.word	0x000000b8
        /*0270*/ 	.short	0x0100
        /*0272*/ 	.byte	0x04
	.zero		1


	//   ....[24]....
        /*0274*/ 	.word	0x00000cc0
        /*0278*/ 	.word	0x000000ff
        /*027c*/ 	.word	0x000000c0
        /*0280*/ 	.short	0x0100
        /*0282*/ 	.byte	0x04
	.zero		1


	//   ....[25]....
        /*0284*/ 	.word	0x00000cd0
        /*0288*/ 	.word	0x000000ff
        /*028c*/ 	.word	0x000000d0
        /*0290*/ 	.short	0x0100
        /*0292*/ 	.byte	0x04
	.zero		1


	//   ....[26]....
        /*0294*/ 	.word	0x00000ce0
        /*0298*/ 	.word	0x000000ff
        /*029c*/ 	.word	0x000000c8
        /*02a0*/ 	.short	0x0100
        /*02a2*/ 	.byte	0x04
	.zero		1


	//   ....[27]....
        /*02a4*/ 	.word	0x00000cf0
        /*02a8*/ 	.word	0x000000ff
        /*02ac*/ 	.word	0x000000d8
        /*02b0*/ 	.short	0x0100
        /*02b2*/ 	.byte	0x04
	.zero		1


	//   ....[28]....
        /*02b4*/ 	.word	0x00001830
        /*02b8*/ 	.word	0x00000003
        /*02bc*/ 	.word	0x000000d0
        /*02c0*/ 	.short	0x010a
        /*02c2*/ 	.byte	0xff
	.zero		1


	//   ....[29]....
        /*02c4*/ 	.word	0x00001860
        /*02c8*/ 	.word	0x00000003
        /*02cc*/ 	.word	0x000000c0
        /*02d0*/ 	.short	0x0101
        /*02d2*/ 	.byte	0xff
	.zero		1


	//   ....[30]....
        /*02d4*/ 	.word	0x00001930
        /*02d8*/ 	.word	0x000000ff
        /*02dc*/ 	.word	0x00000018
        /*02e0*/ 	.short	0x010a
        /*02e2*/ 	.byte	0x04
	.zero		1


	//   ....[31]....
        /*02e4*/ 	.word	0x000019b0
        /*02e8*/ 	.word	0x000000ff
        /*02ec*/ 	.word	0x00000018
        /*02f0*/ 	.short	0x010a
        /*02f2*/ 	.byte	0x21
	.zero		1


	//   ....[32]....
        /*02f4*/ 	.word	0x00001b50
        /*02f8*/ 	.word	0x000000ff
        /*02fc*/ 	.word	0x00000018
        /*0300*/ 	.short	0x010a
        /*0302*/ 	.byte	0x08
	.zero		1


	//   ....[33]....
        /*0304*/ 	.word	0x00001c60
        /*0308*/ 	.word	0x000000ff
        /*030c*/ 	.word	0x00000058
        /*0310*/ 	.short	0x0101
        /*0312*/ 	.byte	0x06
	.zero		1


	//   ....[34]....
        /*0314*/ 	.word	0x00001c80
        /*0318*/ 	.word	0x000000ff
        /*031c*/ 	.word	0x00000018
        /*0320*/ 	.short	0x010a
        /*0322*/ 	.byte	0x04
	.zero		1


	//   ....[35]....
        /*0324*/ 	.word	0x00001d00
        /*0328*/ 	.word	0x000000ff
        /*032c*/ 	.word	0x00000018
        /*0330*/ 	.short	0x010a
        /*0332*/ 	.byte	0x11
	.zero		1


	//   ....[36]....
        /*0334*/ 	.word	0x00001ea0
        /*0338*/ 	.word	0x000000ff
        /*033c*/ 	.word	0x00000018
        /*0340*/ 	.short	0x010a
        /*0342*/ 	.byte	0x07
	.zero		1


	//   ....[37]....
        /*0344*/ 	.word	0x00001fe0
        /*0348*/ 	.word	0x00000003
        /*034c*/ 	.word	0x00000060
        /*0350*/ 	.short	0x010a
        /*0352*/ 	.byte	0xff
	.zero		1


	//   ....[38]....
        /*0354*/ 	.word	0x00002130
        /*0358*/ 	.word	0x00000000
        /*035c*/ 	.word	0x00000000
        /*0360*/ 	.short	0x0101
        /*0362*/ 	.byte	0xff
	.zero		1


	//   ....[39]....
        /*0364*/ 	.word	0x000026e0
        /*0368*/ 	.word	0x000000ff
        /*036c*/ 	.word	0x00000000
        /*0370*/ 	.short	0x010a
        /*0372*/ 	.byte	0x04
	.zero		1


	//   ....[40]....
        /*0374*/ 	.word	0x00002770
        /*0378*/ 	.word	0x000000ff
        /*037c*/ 	.word	0x00000000
        /*0380*/ 	.short	0x010a
        /*0382*/ 	.byte	0x05
	.zero		1


	//   ....[41]....
        /*0384*/ 	.word	0x00002810
        /*0388*/ 	.word	0x00000000
        /*038c*/ 	.word	0x00000000
        /*0390*/ 	.short	0x010a
        /*0392*/ 	.byte	0xff
	.zero		1


	//   ....[42]....
        /*0394*/ 	.word	0x00002930
        /*0398*/ 	.word	0x00000002
        /*039c*/ 	.word	0x000000c0
        /*03a0*/ 	.short	0x010a
        /*03a2*/ 	.byte	0xff
	.zero		1


	//   ....[43]....
        /*03a4*/ 	.word	0x00002990
        /*03a8*/ 	.word	0x00000004
        /*03ac*/ 	.word	0x00000000
        /*03b0*/ 	.short	0x0101
        /*03b2*/ 	.byte	0xff
	.zero		1


	//   ....[44]....
        /*03b4*/ 	.word	0x000029b0
        /*03b8*/ 	.word	0x000000ff
        /*03bc*/ 	.word	0x00000070
        /*03c0*/ 	.short	0x010a
        /*03c2*/ 	.byte	0x04
	.zero		1


	//   ....[45]....
        /*03c4*/ 	.word	0x00002ad0
        /*03c8*/ 	.word	0x00000002
        /*03cc*/ 	.word	0x00000060
        /*03d0*/ 	.short	0x010a
        /*03d2*/ 	.byte	0xff
	.zero		1


	//   ....[46]....
        /*03d4*/ 	.word	0x00002be0
        /*03d8*/ 	.word	0x00000002
        /*03dc*/ 	.word	0x00000000
        /*03e0*/ 	.short	0x0101
        /*03e2*/ 	.byte	0xff
	.zero		1


	//   ....[47]....
        /*03e4*/ 	.word	0x00002c70
        /*03e8*/ 	.word	0x000000ff
        /*03ec*/ 	.word	0x00000070
        /*03f0*/ 	.short	0x0106
        /*03f2*/ 	.byte	0x04
	.zero		1


	//   ....[48]....
        /*03f4*/ 	.word	0x00002c90
        /*03f8*/ 	.word	0x000000ff
        /*03fc*/ 	.word	0x00000070
        /*0400*/ 	.short	0x010a
        /*0402*/ 	.byte	0x04
	.zero		1


	//   ....[49]....
        /*0404*/ 	.word	0x00002d20
        /*0408*/ 	.word	0x000000ff
        /*040c*/ 	.word	0x00000070
        /*0410*/ 	.short	0x0106
        /*0412*/ 	.byte	0x07
	.zero		1


	//   ....[50]....
        /*0414*/ 	.word	0x00002d60
        /*0418*/ 	.word	0x00000000
        /*041c*/ 	.word	0x00000070
        /*0420*/ 	.short	0x010a
        /*0422*/ 	.byte	0xff
	.zero		1


	//   ....[51]....
        /*0424*/ 	.word	0x00003270
        /*0428*/ 	.word	0x00000000
        /*042c*/ 	.word	0x00000060
        /*0430*/ 	.short	0x010a
        /*0432*/ 	.byte	0xff
	.zero		1


	//   ....[52]....
        /*0434*/ 	.word	0x00003380
        /*0438*/ 	.word	0x00000003
        /*043c*/ 	.word	0x00000000
        /*0440*/ 	.short	0x0101
        /*0442*/ 	.byte	0xff
	.zero		1


	//   ....[53]....
        /*0444*/ 	.word	0x00003390
        /*0448*/ 	.word	0x000000ff
        /*044c*/ 	.word	0x00000000
        /*0450*/ 	.short	0x010a
        /*0452*/ 	.byte	0x04
	.zero		1


	//   ....[54]....
        /*0454*/ 	.word	0x000033b0
        /*0458*/ 	.word	0x000000ff
        /*045c*/ 	.word	0x000000a0
        /*0460*/ 	.short	0x010a
        /*0462*/ 	.byte	0x16
	.zero		1


	//   ....[55]....
        /*0464*/ 	.word	0x00003480
        /*0468*/ 	.word	0x000000ff
        /*046c*/ 	.word	0x00000000
        /*0470*/ 	.short	0x010a
        /*0472*/ 	.byte	0x05
	.zero		1


	//   ....[56]....
        /*0474*/ 	.word	0x000035c0
        /*0478*/ 	.word	0x000000ff
        /*047c*/ 	.word	0x00000000
        /*0480*/ 	.short	0x010a
        /*0482*/ 	.byte	0x04
	.zero		1


	//   ....[57]....
        /*0484*/ 	.word	0x000037b0
        /*0488*/ 	.word	0x000000ff
        /*048c*/ 	.word	0x00000000
        /*0490*/ 	.short	0x010a
        /*0492*/ 	.byte	0x04
	.zero		1


	//   ....[58]....
        /*0494*/ 	.word	0x00003840
        /*0498*/ 	.word	0x000000ff
        /*049c*/ 	.word	0x00000000
        /*04a0*/ 	.short	0x010a
        /*04a2*/ 	.byte	0x05
	.zero		1


	//   ....[59]....
        /*04a4*/ 	.word	0x000038d0
        /*04a8*/ 	.word	0x000000ff
        /*04ac*/ 	.word	0x00000000
        /*04b0*/ 	.short	0x010a
        /*04b2*/ 	.byte	0x05
	.zero		1


	//   ....[60]....
        /*04b4*/ 	.word	0x00003960
        /*04b8*/ 	.word	0x000000ff
        /*04bc*/ 	.word	0x00000000
        /*04c0*/ 	.short	0x010a
        /*04c2*/ 	.byte	0x04
	.zero		1


	//   ....[61]....
        /*04c4*/ 	.word	0x00003e10
        /*04c8*/ 	.word	0x0000000c
        /*04cc*/ 	.word	0x00000060
        /*04d0*/ 	.short	0x010a
        /*04d2*/ 	.byte	0xff
	.zero		1


	//   ....[62]....
        /*04d4*/ 	.word	0x00003f80
        /*04d8*/ 	.word	0x00000000
        /*04dc*/ 	.word	0x00000000
        /*04e0*/ 	.short	0x0101
        /*04e2*/ 	.byte	0xff
	.zero		1


	//   ....[63]....
        /*04e4*/ 	.word	0x00004410
        /*04e8*/ 	.word	0x000000ff
        /*04ec*/ 	.word	0x00000058
        /*04f0*/ 	.short	0x010a
        /*04f2*/ 	.byte	0x15
	.zero		1


	//   ....[64]....
        /*04f4*/ 	.word	0x00004590
        /*04f8*/ 	.word	0x000000ff
        /*04fc*/ 	.word	0x00000040
        /*0500*/ 	.short	0x010a
        /*0502*/ 	.byte	0x15
	.zero		1


	//   ....[65]....
        /*0504*/ 	.word	0x00004710
        /*0508*/ 	.word	0x000000ff
        /*050c*/ 	.word	0x00000030
        /*0510*/ 	.short	0x010b
        /*0512*/ 	.byte	0x15
	.zero		1


	//   ....[66]....
        /*0514*/ 	.word	0x00004720
        /*0518*/ 	.word	0x000000ff
        /*051c*/ 	.word	0x00000000
        /*0520*/ 	.short	0x0101
        /*0522*/ 	.byte	0x06
	.zero		1


	//   ....[67]....
        /*0524*/ 	.word	0x00004730
        /*0528*/ 	.word	0x000000ff
        /*052c*/ 	.word	0x00000048
        /*0530*/ 	.short	0x010a
        /*0532*/ 	.byte	0x15
	.zero		1


	//   ....[68]....
        /*0534*/ 	.word	0x00004920
        /*0538*/ 	.word	0x000000ff
        /*053c*/ 	.word	0x00000038
        /*0540*/ 	.short	0x010b
        /*0542*/ 	.byte	0x15
	.zero		1


	//   ....[69]....
        /*0544*/ 	.word	0x00004930
        /*0548*/ 	.word	0x000000ff
        /*054c*/ 	.word	0x00000000
        /*0550*/ 	.short	0x0101
        /*0552*/ 	.byte	0x21
	.zero		1


	//   ....[70]....
        /*0554*/ 	.word	0x00004960
        /*0558*/ 	.word	0x000000ff
        /*055c*/ 	.word	0x00000040
        /*0560*/ 	.short	0x010a
        /*0562*/ 	.byte	0x15
	.zero		1


	//   ....[71]....
        /*0564*/ 	.word	0x000049a0
        /*0568*/ 	.word	0x00000000
        /*056c*/ 	.word	0x00000048
        /*0570*/ 	.short	0x010a
        /*0572*/ 	.byte	0xff
	.zero		1


	//   ....[72]....
        /*0574*/ 	.word	0x00004cb0
        /*0578*/ 	.word	0x00000003
        /*057c*/ 	.word	0x00000060
        /*0580*/ 	.short	0x010a
        /*0582*/ 	.byte	0xff
	.zero		1


	//   ....[73]....
        /*0584*/ 	.word	0x00004e30
        /*0588*/ 	.word	0x00000000
        /*058c*/ 	.word	0x00000000
        /*0590*/ 	.short	0x0101
        /*0592*/ 	.byte	0xff
	.zero		1


	//   ....[74]....
        /*0594*/ 	.word	0x00005980
        /*0598*/ 	.word	0x00000003
        /*059c*/ 	.word	0x00000030
        /*05a0*/ 	.short	0x010a
        /*05a2*/ 	.byte	0xff
	.zero		1


	//   ....[75]....
        /*05a4*/ 	.word	0x000059c0
        /*05a8*/ 	.word	0x000000ba
        /*05ac*/ 	.word	0x00000080
        /*05b0*/ 	.short	0x010a
        /*05b2*/ 	.byte	0xff
	.zero		1


	//   ....[76]....
        /*05b4*/ 	.word	0x00005af0
        /*05b8*/ 	.word	0x00000003
        /*05bc*/ 	.word	0x00000030
        /*05c0*/ 	.short	0x010a
        /*05c2*/ 	.byte	0xff
	.zero		1


	//   ....[77]....
        /*05c4*/ 	.word	0x00005c30
        /*05c8*/ 	.word	0x00000000
        /*05cc*/ 	.word	0x00000000
        /*05d0*/ 	.short	0x0101
        /*05d2*/ 	.byte	0xff
	.zero		1


	//   ....[78]....
        /*05d4*/ 	.word	0x00005cb0
        /*05d8*/ 	.word	0x000000ba
        /*05dc*/ 	.word	0x00000080
        /*05e0*/ 	.short	0x010a
        /*05e2*/ 	.byte	0xff
	.zero		1


	//   ....[79]....
        /*05e4*/ 	.word	0x00007060
        /*05e8*/ 	.word	0x000000c1
        /*05ec*/ 	.word	0x00000030
        /*05f0*/ 	.short	0x010a
        /*05f2*/ 	.byte	0xff
	.zero		1


	//   ....[80]....
        /*05f4*/ 	.word	0x00007130
        /*05f8*/ 	.word	0x000000c1
        /*05fc*/ 	.word	0x00000030
        /*0600*/ 	.short	0x010a
        /*0602*/ 	.byte	0xff
	.zero		1


	//   ....[81]....
        /*0604*/ 	.word	0x00007270
        /*0608*/ 	.word	0x00000000
        /*060c*/ 	.word	0x00000000
        /*0610*/ 	.short	0x0101
        /*0612*/ 	.byte	0xff
	.zero		1


	//   ....[82]....
        /*0614*/ 	.word	0x00007770
        /*0618*/ 	.word	0x000000ff
        /*061c*/ 	.word	0x00000000
        /*0620*/ 	.short	0x0101
        /*0622*/ 	.byte	0x04
	.zero		1


	//   ....[83]....
        /*0624*/ 	.word	0x00008720
        /*0628*/ 	.word	0x00000003
        /*062c*/ 	.word	0x000000d0
        /*0630*/ 	.short	0x010a
        /*0632*/ 	.byte	0xff
	.zero		1


	//   ....[84]....
        /*0634*/ 	.word	0x00008780
        /*0638*/ 	.word	0x00000000
        /*063c*/ 	.word	0x00000018
        /*0640*/ 	.short	0x010a
        /*0642*/ 	.byte	0xff
	.zero		1


	//   ....[85]....
        /*0644*/ 	.word	0x000087e0
        /*0648*/ 	.word	0x00000000
        /*064c*/ 	.word	0x00000018
        /*0650*/ 	.short	0x010a
        /*0652*/ 	.byte	0xff
	.zero		1


	//   ....[86]....
        /*0654*/ 	.word	0x00008830
        /*0658*/ 	.word	0x00000003
        /*065c*/ 	.word	0x00000060
        /*0660*/ 	.short	0x010a
        /*0662*/ 	.byte	0xff
	.zero		1


	//   ....[87]....
        /*0664*/ 	.word	0x00008890
        /*0668*/ 	.word	0x00000000
        /*066c*/ 	.word	0x00000000
        /*0670*/ 	.short	0x010a
        /*0672*/ 	.byte	0xff
	.zero		1


	//   ....[88]....
        /*0674*/ 	.word	0x000088f0
        /*0678*/ 	.word	0x00000000
        /*067c*/ 	.word	0x00000000
        /*0680*/ 	.short	0x010a
        /*0682*/ 	.byte	0xff
	.zero		1


	//   ....[89]....
        /*0684*/ 	.word	0x00008940
        /*0688*/ 	.word	0x00000002
        /*068c*/ 	.word	0x000000c0
        /*0690*/ 	.short	0x010a
        /*0692*/ 	.byte	0xff
	.zero		1


	//   ....[90]....
        /*0694*/ 	.word	0x000089a0
        /*0698*/ 	.word	0x00000002
        /*069c*/ 	.word	0x00000070
        /*06a0*/ 	.short	0x010a
        /*06a2*/ 	.byte	0xff
	.zero		1


	//   ....[91]....
        /*06a4*/ 	.word	0x000089f0
        /*06a8*/ 	.word	0x00000002
        /*06ac*/ 	.word	0x00000060
        /*06b0*/ 	.short	0x010a
        /*06b2*/ 	.byte	0xff
	.zero		1


	//   ....[92]....
        /*06b4*/ 	.word	0x00008a50
        /*06b8*/ 	.word	0x00000000
        /*06bc*/ 	.word	0x00000070
        /*06c0*/ 	.short	0x010a
        /*06c2*/ 	.byte	0xff
	.zero		1


	//   ....[93]....
        /*06c4*/ 	.word	0x00008aa0
        /*06c8*/ 	.word	0x00000000
        /*06cc*/ 	.word	0x00000060
        /*06d0*/ 	.short	0x010a
        /*06d2*/ 	.byte	0xff
	.zero		1


	//   ....[94]....
        /*06d4*/ 	.word	0x00008b00
        /*06d8*/ 	.word	0x00000003
        /*06dc*/ 	.word	0x000000a0
        /*06e0*/ 	.short	0x010a
        /*06e2*/ 	.byte	0xff
	.zero		1


	//   ....[95]....
        /*06e4*/ 	.word	0x00008b60
        /*06e8*/ 	.word	0x00000000
        /*06ec*/ 	.word	0x00000000
        /*06f0*/ 	.short	0x010a
        /*06f2*/ 	.byte	0xff
	.zero		1


	//   ....[96]....
        /*06f4*/ 	.word	0x00008bc0
        /*06f8*/ 	.word	0x00000000
        /*06fc*/ 	.word	0x00000000
        /*0700*/ 	.short	0x010a
        /*0702*/ 	.byte	0xff
	.zero		1


	//   ....[97]....
        /*0704*/ 	.word	0x00008c20
        /*0708*/ 	.word	0x00000000
        /*070c*/ 	.word	0x00000000
        /*0710*/ 	.short	0x010a
        /*0712*/ 	.byte	0xff
	.zero		1


	//   ....[98]....
        /*0714*/ 	.word	0x00008c80
        /*0718*/ 	.word	0x00000000
        /*071c*/ 	.word	0x00000000
        /*0720*/ 	.short	0x010a
        /*0722*/ 	.byte	0xff
	.zero		1


	//   ....[99]....
        /*0724*/ 	.word	0x00008ce0
        /*0728*/ 	.word	0x00000000
        /*072c*/ 	.word	0x00000000
        /*0730*/ 	.short	0x010a
        /*0732*/ 	.byte	0xff
	.zero		1


	//   ....[100]....
        /*0734*/ 	.word	0x00008d30
        /*0738*/ 	.word	0x0000000c
        /*073c*/ 	.word	0x00000060
        /*0740*/ 	.short	0x010a
        /*0742*/ 	.byte	0xff
	.zero		1


	//   ....[101]....
        /*0744*/ 	.word	0x00008d90
        /*0748*/ 	.word	0x00000000
        /*074c*/ 	.word	0x00000058
        /*0750*/ 	.short	0x010a
        /*0752*/ 	.byte	0xff
	.zero		1


	//   ....[102]....
        /*0754*/ 	.word	0x00008df0
        /*0758*/ 	.word	0x00000000
        /*075c*/ 	.word	0x00000040
        /*0760*/ 	.short	0x010a
        /*0762*/ 	.byte	0xff
	.zero		1


	//   ....[103]....
        /*0764*/ 	.word	0x00008e50
        /*0768*/ 	.word	0x00000000
        /*076c*/ 	.word	0x00000048
        /*0770*/ 	.short	0x010a
        /*0772*/ 	.byte	0xff
	.zero		1


	//   ....[104]....
        /*0774*/ 	.word	0x00008eb0
        /*0778*/ 	.word	0x00000000
        /*077c*/ 	.word	0x00000040
        /*0780*/ 	.short	0x010a
        /*0782*/ 	.byte	0xff
	.zero		1


	//   ....[105]....
        /*0784*/ 	.word	0x00008f00
        /*0788*/ 	.word	0x00000003
        /*078c*/ 	.word	0x00000060
        /*0790*/ 	.short	0x010a
        /*0792*/ 	.byte	0xff
	.zero		1


	//   ....[106]....
        /*0794*/ 	.word	0x00008f50
        /*0798*/ 	.word	0x00000003
        /*079c*/ 	.word	0x00000030
        /*07a0*/ 	.short	0x010a
        /*07a2*/ 	.byte	0xff
	.zero		1


	//   ....[107]....
        /*07a4*/ 	.word	0x00008fa0
        /*07a8*/ 	.word	0x000000ba
        /*07ac*/ 	.word	0x00000080
        /*07b0*/ 	.short	0x010a
        /*07b2*/ 	.byte	0xff
	.zero		1


	//   ....[108]....
        /*07b4*/ 	.word	0x00008ff0
        /*07b8*/ 	.word	0x000000c1
        /*07bc*/ 	.word	0x00000030
        /*07c0*/ 	.short	0x010a
        /*07c2*/ 	.byte	0xff
	.zero		1


	//----- nvinfo : EIATTR_NUM_MBARRIERS
	.align		4
.L_47:
        /*07c4*/ 	.byte	0x03, 0x38
        /*07c6*/ 	.short	0x001c


	//----- nvinfo : EIATTR_EXIT_INSTR_OFFSETS
	.align		4
        /*07c8*/ 	.byte	0x04, 0x1c
        /*07ca*/ 	.short	(.L_49 - .L_48)


	//   ....[0]....
.L_48:
        /*07cc*/ 	.word	0x00002840


	//   ....[1]....
        /*07d0*/ 	.word	0x00002d30


	//   ....[2]....
        /*07d4*/ 	.word	0x00002d90


	//   ....[3]....
        /*07d8*/ 	.word	0x00003bc0


	//   ....[4]....
        /*07dc*/ 	.word	0x000049d0


	//   ....[5]....
        /*07e0*/ 	.word	0x00004a10


	//   ....[6]....
        /*07e4*/ 	.word	0x00008710


	//----- nvinfo : EIATTR_MAX_THREADS
	.align		4
.L_49:
        /*07e8*/ 	.byte	0x04, 0x05
        /*07ea*/ 	.short	(.L_51 - .L_50)
.L_50:
        /*07ec*/ 	.word	0x00000100
        /*07f0*/ 	.word	0x00000001
        /*07f4*/ 	.word	0x00000001


	//----- nvinfo : EIATTR_CRS_STACK_SIZE
	.align		4
.L_51:
        /*07f8*/ 	.byte	0x04, 0x1e
        /*07fa*/ 	.short	(.L_53 - .L_52)
.L_52:
        /*07fc*/ 	.word	0x00000000


	//----- nvinfo : EIATTR_CBANK_PARAM_SIZE
	.align		4
.L_53:
        /*0800*/ 	.byte	0x03, 0x19
        /*0802*/ 	.short	0x0800


	//----- nvinfo : EIATTR_PARAM_CBANK
	.align		4
        /*0804*/ 	.byte	0x04, 0x0a
        /*0806*/ 	.short	(.L_55 - .L_54)
	.align		4
.L_54:
        /*0808*/ 	.word	index@(.nv.constant0._ZN7cutlass13device_kernelINS_4gemm6kernel13GemmUniversalIN4cute5tupleIJiiiiEEENS1_10collective13CollectiveMmaINS1_35MainloopSm100TmaUmmaWarpSpecializedILi3ELi2ELi4ENS5_IJNS4_1CILi1EEENSA_ILi2EEESB_EEEEENS5_IJNSA_ILi128EEESF_NSA_ILi64EEEEEENS_12float_e4m3_tENS5_IJlSB_lEEESI_SJ_NS4_8TiledMMAINS4_8MMA_AtomIJNS4_10MMA_TraitsINS4_19SM100_MMA_F8F6F4_SSEJSI_SI_fSF_SF_NS4_17integral_constantINS4_4UMMA5MajorELSQ_0EEESR_NSO_INSP_7ScaleInELSS_0EEEST_EEEEEENS4_6LayoutINS5_IJSB_SB_SB_EEENS5_IJNSA_ILi0EEESY_SY_EEEEENS5_IJNS4_10UnderscoreES11_S11_EEEEENS4_23SM90_TMA_LOAD_MULTICASTENS4_14ComposedLayoutINS4_7SwizzleILi2ELi4ELi3EEENS4_18smem_ptr_flag_bitsILi8EEENSW_INS5_IJNSA_ILi8EEESG_EEENS5_IJSG_SB_EEEEEEEvNS4_8identityENS4_13SM90_TMA_LOADES1E_vS1F_EENS_8epilogue10collective18CollectiveEpilogueINS1I_23Sm100TmaWarpSpecializedILi2ELi2ELi64ELb0ELb0EEEJSH_NS5_IJNSW_ISF_SB_EENSW_ISG_SB_EEEEESI_SJ_SI_SJ_NS1I_6fusion15FusionCallbacksIS1M_NS1Q_17LinearCombinationISI_fSI_fLNS_15FloatRoundStyleE2EEESH_S1P_JEEENS4_5SM1004TMEM4LOAD26SM100_TMEM_LOAD_32dp32b64xES1G_S1E_NS4_39AutoVectorizingCopyWithAssumedAlignmentILi128EEENS4_14SM90_TMA_STOREES1E_S21_S21_EEEvvEEEEvNT_6ParamsE)
        /*080c*/ 	.short	0x0380
        /*080e*/ 	.short	0x0800


	//----- nvinfo : EIATTR_SW_WAR
	.align		4
.L_55:
        /*0810*/ 	.byte	0x04, 0x36
        /*0812*/ 	.short	(.L_57 - .L_56)
.L_56:
        /*0814*/ 	.word	0x00000008
.L_57:


//--------------------- .nv.callgraph             --------------------------
	.section	.nv.callgraph,"",@"SHT_CUDA_CALLGRAPH"
	.align	4
	.sectionentsize	8
	.align		4
        /*0000*/ 	.word	0x00000000
	.align		4
        /*0004*/ 	.word	0xffffffff
	.align		4
        /*0008*/ 	.word	index@(_ZN7cutlass13device_kernelINS_4gemm6kernel13GemmUniversalIN4cute5tupleIJiiiiEEENS1_10collective13CollectiveMmaINS1_35MainloopSm100TmaUmmaWarpSpecializedILi3ELi2ELi4ENS5_IJNS4_1CILi1EEENSA_ILi2EEESB_EEEEENS5_IJNSA_ILi128EEESF_NSA_ILi64EEEEEENS_12float_e4m3_tENS5_IJlSB_lEEESI_SJ_NS4_8TiledMMAINS4_8MMA_AtomIJNS4_10MMA_TraitsINS4_19SM100_MMA_F8F6F4_SSEJSI_SI_fSF_SF_NS4_17integral_constantINS4_4UMMA5MajorELSQ_0EEESR_NSO_INSP_7ScaleInELSS_0EEEST_EEEEEENS4_6LayoutINS5_IJSB_SB_SB_EEENS5_IJNSA_ILi0EEESY_SY_EEEEENS5_IJNS4_10UnderscoreES11_S11_EEEEENS4_23SM90_TMA_LOAD_MULTICASTENS4_14ComposedLayoutINS4_7SwizzleILi2ELi4ELi3EEENS4_18smem_ptr_flag_bitsILi8EEENSW_INS5_IJNSA_ILi8EEESG_EEENS5_IJSG_SB_EEEEEEEvNS4_8identityENS4_13SM90_TMA_LOADES1E_vS1F_EENS_8epilogue10collective18CollectiveEpilogueINS1I_23Sm100TmaWarpSpecializedILi2ELi2ELi64ELb0ELb0EEEJSH_NS5_IJNSW_ISF_SB_EENSW_ISG_SB_EEEEESI_SJ_SI_SJ_NS1I_6fusion15FusionCallbacksIS1M_NS1Q_17LinearCombinationISI_fSI_fLNS_15FloatRoundStyleE2EEESH_S1P_JEEENS4_5SM1004TMEM4LOAD26SM100_TMEM_LOAD_32dp32b64xES1G_S1E_NS4_39AutoVectorizingCopyWithAssumedAlignmentILi128EEENS4_14SM90_TMA_STOREES1E_S21_S21_EEEvvEEEEvNT_6ParamsE)
	.align		4
        /*000c*/ 	.word	index@(__assertfail)
	.align		4
        /*0010*/ 	.word	0x00000000
	.align		4
        /*0014*/ 	.word	0xfffffffe
	.align		4
        /*0018*/ 	.word	0x00000000
	.align		4
        /*001c*/ 	.word	0xfffffffd
	.align		4
        /*0020*/ 	.word	0x00000000
	.align		4
        /*0024*/ 	.word	0xfffffffc


//--------------------- .nv.constant4             --------------------------
	.section	.nv.constant4,"a",@progbits
	.align	8
	.align		8
.nv.constant4:
        /*0000*/ 	.dword	__assertfail
	.align		8
        /*0008*/ 	.dword	__unnamed_1
	.align		8
        /*0010*/ 	.dword	__unnamed_2
	.align		8
        /*0018*/ 	.dword	_ZN39_INTERNAL_73753fa6_4_k_cu_cb2f9050_75494cuda3std3__45__cpo5beginE
	.align		8
        /*0020*/ 	.dword	_ZN39_INTERNAL_73753fa6_4_k_cu_cb2f9050_75494cuda3std3__45__cpo3endE
	.align		8
        /*0028*/ 	.dword	_ZN39_INTERNAL_73753fa6_4_k_cu_cb2f9050_75494cuda3std3__45__cpo6cbeginE
	.align		8
        /*0030*/ 	.dword	_ZN39_INTERNAL_73753fa6_4_k_cu_cb2f9050_75494cuda3std3__45__cpo4cendE
	.align		8
        /*0038*/ 	.dword	_ZN39_INTERNAL_73753fa6_4_k_cu_cb2f9050_75494cuda3std3__441_GLOBAL__N__73753fa6_4_k_cu_cb2f9050_75496ignoreE
	.align		8
        /*0040*/ 	.dword	_ZN39_INTERNAL_73753fa6_4_k_cu_cb2f9050_75494cuda3std3__419piecewise_constructE
	.align		8
        /*0048*/ 	.dword	_ZN39_INTERNAL_73753fa6_4_k_cu_cb2f9050_75494cuda3std3__48in_placeE
	.align		8
        /*0050*/ 	.dword	_ZN39_INTERNAL_73753fa6_4_k_cu_cb2f9050_75494cuda3std6ranges3__45__cpo4swapE
	.align		8
        /*0058*/ 	.dword	_ZN39_INTERNAL_73753fa6_4_k_cu_cb2f9050_75494cuda3std6ranges3__45__cpo9iter_moveE
	.align		8
        /*0060*/ 	.dword	_ZN39_INTERNAL_73753fa6_4_k_cu_cb2f9050_75494cute7productE
	.align		8
        /*0068*/ 	.dword	_ZN39_INTERNAL_73753fa6_4_k_cu_cb2f9050_75494cute1_E
	.align		8
        /*0070*/ 	.dword	$str$25
	.align		8
        /*0078*/ 	.dword	$str$26
	.align		8
        /*0080*/ 	.dword	$str$27
	.align		8
        /*0088*/ 	.dword	$str$28


//--------------------- .text._ZN7cutlass13device_kernelINS_4gemm6kernel13GemmUniversalIN4cute5tupleIJiiiiEEENS1_10collective13CollectiveMmaINS1_35MainloopSm100TmaUmmaWarpSpecializedILi3ELi2ELi4ENS5_IJNS4_1CILi1EEENSA_ILi2EEESB_EEEEENS5_IJNSA_ILi128EEESF_NSA_ILi64EEEEEENS_12float_e4m3_tENS5_IJlSB_lEEESI_SJ_NS4_8TiledMMAINS4_8MMA_AtomIJNS4_10MMA_TraitsINS4_19SM100_MMA_F8F6F4_SSEJSI_SI_fSF_SF_NS4_17integral_constantINS4_4UMMA5MajorELSQ_0EEESR_NSO_INSP_7ScaleInELSS_0EEEST_EEEEEENS4_6LayoutINS5_IJSB_SB_SB_EEENS5_IJNSA_ILi0EEESY_SY_EEEEENS5_IJNS4_10UnderscoreES11_S11_EEEEENS4_23SM90_TMA_LOAD_MULTICASTENS4_14ComposedLayoutINS4_7SwizzleILi2ELi4ELi3EEENS4_18smem_ptr_flag_bitsILi8EEENSW_INS5_IJNSA_ILi8EEESG_EEENS5_IJSG_SB_EEEEEEEvNS4_8identityENS4_13SM90_TMA_LOADES1E_vS1F_EENS_8epilogue10collective18CollectiveEpilogueINS1I_23Sm100TmaWarpSpecializedILi2ELi2ELi64ELb0ELb0EEEJSH_NS5_IJNSW_ISF_SB_EENSW_ISG_SB_EEEEESI_SJ_SI_SJ_NS1I_6fusion15FusionCallbacksIS1M_NS1Q_17LinearCombinationISI_fSI_fLNS_15FloatRoundStyleE2EEESH_S1P_JEEENS4_5SM1004TMEM4LOAD26SM100_TMEM_LOAD_32dp32b64xES1G_S1E_NS4_39AutoVectorizingCopyWithAssumedAlignmentILi128EEENS4_14SM90_TMA_STOREES1E_S21_S21_EEEvvEEEEvNT_6ParamsE --------------------------
	.section	.text._ZN7cutlass13device_kernelINS_4gemm6kernel13GemmUniversalIN4cute5tupleIJiiiiEEENS1_10collective13CollectiveMmaINS1_35MainloopSm100TmaUmmaWarpSpecializedILi3ELi2ELi4ENS5_IJNS4_1CILi1EEENSA_ILi2EEESB_EEEEENS5_IJNSA_ILi128EEESF_NSA_ILi64EEEEEENS_12float_e4m3_tENS5_IJlSB_lEEESI_SJ_NS4_8TiledMMAINS4_8MMA_AtomIJNS4_10MMA_TraitsINS4_19SM100_MMA_F8F6F4_SSEJSI_SI_fSF_SF_NS4_17integral_constantINS4_4UMMA5MajorELSQ_0EEESR_NSO_INSP_7ScaleInELSS_0EEEST_EEEEEENS4_6LayoutINS5_IJSB_SB_SB_EEENS5_IJNSA_ILi0EEESY_SY_EEEEENS5_IJNS4_10UnderscoreES11_S11_EEEEENS4_23SM90_TMA_LOAD_MULTICASTENS4_14ComposedLayoutINS4_7SwizzleILi2ELi4ELi3EEENS4_18smem_ptr_flag_bitsILi8EEENSW_INS5_IJNSA_ILi8EEESG_EEENS5_IJSG_SB_EEEEEEEvNS4_8identityENS4_13SM90_TMA_LOADES1E_vS1F_EENS_8epilogue10collective18CollectiveEpilogueINS1I_23Sm100TmaWarpSpecializedILi2ELi2ELi64ELb0ELb0EEEJSH_NS5_IJNSW_ISF_SB_EENSW_ISG_SB_EEEEESI_SJ_SI_SJ_NS1I_6fusion15FusionCallbacksIS1M_NS1Q_17LinearCombinationISI_fSI_fLNS_15FloatRoundStyleE2EEESH_S1P_JEEENS4_5SM1004TMEM4LOAD26SM100_TMEM_LOAD_32dp32b64xES1G_S1E_NS4_39AutoVectorizingCopyWithAssumedAlignmentILi128EEENS4_14SM90_TMA_STOREES1E_S21_S21_EEEvvEEEEvNT_6ParamsE,"ax",@progbits
	.align	128
.text._ZN7cutlass13device_kernelINS_4gemm6kernel13GemmUniversalIN4cute5tupleIJiiiiEEENS1_10collective13CollectiveMmaINS1_35MainloopSm100TmaUmmaWarpSpecializedILi3ELi2ELi4ENS5_IJNS4_1CILi1EEENSA_ILi2EEESB_EEEEENS5_IJNSA_ILi128EEESF_NSA_ILi64EEEEEENS_12float_e4m3_tENS5_IJlSB_lEEESI_SJ_NS4_8TiledMMAINS4_8MMA_AtomIJNS4_10MMA_TraitsINS4_19SM100_MMA_F8F6F4_SSEJSI_SI_fSF_SF_NS4_17integral_constantINS4_4UMMA5MajorELSQ_0EEESR_NSO_INSP_7ScaleInELSS_0EEEST_EEEEEENS4_6LayoutINS5_IJSB_SB_SB_EEENS5_IJNSA_ILi0EEESY_SY_EEEEENS5_IJNS4_10UnderscoreES11_S11_EEEEENS4_23SM90_TMA_LOAD_MULTICASTENS4_14ComposedLayoutINS4_7SwizzleILi2ELi4ELi3EEENS4_18smem_ptr_flag_bitsILi8EEENSW_INS5_IJNSA_ILi8EEESG_EEENS5_IJSG_SB_EEEEEEEvNS4_8identityENS4_13SM90_TMA_LOADES1E_vS1F_EENS_8epilogue10collective18CollectiveEpilogueINS1I_23Sm100TmaWarpSpecializedILi2ELi2ELi64ELb0ELb0EEEJSH_NS5_IJNSW_ISF_SB_EENSW_ISG_SB_EEEEESI_SJ_SI_SJ_NS1I_6fusion15FusionCallbacksIS1M_NS1Q_17LinearCombinationISI_fSI_fLNS_15FloatRoundStyleE2EEESH_S1P_JEEENS4_5SM1004TMEM4LOAD26SM100_TMEM_LOAD_32dp32b64xES1G_S1E_NS4_39AutoVectorizingCopyWithAssumedAlignmentILi128EEENS4_14SM90_TMA_STOREES1E_S21_S21_EEEvvEEEEvNT_6ParamsE:
        .type           _ZN7cutlass13device_kernelINS_4gemm6kernel13GemmUniversalIN4cute5tupleIJiiiiEEENS1_10collective13CollectiveMmaINS1_35MainloopSm100TmaUmmaWarpSpecializedILi3ELi2ELi4ENS5_IJNS4_1CILi1EEENSA_ILi2EEESB_EEEEENS5_IJNSA_ILi128EEESF_NSA_ILi64EEEEEENS_12float_e4m3_tENS5_IJlSB_lEEESI_SJ_NS4_8TiledMMAINS4_8MMA_AtomIJNS4_10MMA_TraitsINS4_19SM100_MMA_F8F6F4_SSEJSI_SI_fSF_SF_NS4_17integral_constantINS4_4UMMA5MajorELSQ_0EEESR_NSO_INSP_7ScaleInELSS_0EEEST_EEEEEENS4_6LayoutINS5_IJSB_SB_SB_EEENS5_IJNSA_ILi0EEESY_SY_EEEEENS5_IJNS4_10UnderscoreES11_S11_EEEEENS4_23SM90_TMA_LOAD_MULTICASTENS4_14ComposedLayoutINS4_7SwizzleILi2ELi4ELi3EEENS4_18smem_ptr_flag_bitsILi8EEENSW_INS5_IJNSA_ILi8EEESG_EEENS5_IJSG_SB_EEEEEEEvNS4_8identityENS4_13SM90_TMA_LOADES1E_vS1F_EENS_8epilogue10collective18CollectiveEpilogueINS1I_23Sm100TmaWarpSpecializedILi2ELi2ELi64ELb0ELb0EEEJSH_NS5_IJNSW_ISF_SB_EENSW_ISG_SB_EEEEESI_SJ_SI_SJ_NS1I_6fusion15FusionCallbacksIS1M_NS1Q_17LinearCombinationISI_fSI_fLNS_15FloatRoundStyleE2EEESH_S1P_JEEENS4_5SM1004TMEM4LOAD26SM100_TMEM_LOAD_32dp32b64xES1G_S1E_NS4_39AutoVectorizingCopyWithAssumedAlignmentILi128EEENS4_14SM90_TMA_STOREES1E_S21_S21_EEEvvEEEEvNT_6ParamsE,@function
        .size           _ZN7cutlass13device_kernelINS_4gemm6kernel13GemmUniversalIN4cute5tupleIJiiiiEEENS1_10collective13CollectiveMmaINS1_35MainloopSm100TmaUmmaWarpSpecializedILi3ELi2ELi4ENS5_IJNS4_1CILi1EEENSA_ILi2EEESB_EEEEENS5_IJNSA_ILi128EEESF_NSA_ILi64EEEEEENS_12float_e4m3_tENS5_IJlSB_lEEESI_SJ_NS4_8TiledMMAINS4_8MMA_AtomIJNS4_10MMA_TraitsINS4_19SM100_MMA_F8F6F4_SSEJSI_SI_fSF_SF_NS4_17integral_constantINS4_4UMMA5MajorELSQ_0EEESR_NSO_INSP_7ScaleInELSS_0EEEST_EEEEEENS4_6LayoutINS5_IJSB_SB_SB_EEENS5_IJNSA_ILi0EEESY_SY_EEEEENS5_IJNS4_10UnderscoreES11_S11_EEEEENS4_23SM90_TMA_LOAD_MULTICASTENS4_14ComposedLayoutINS4_7SwizzleILi2ELi4ELi3EEENS4_18smem_ptr_flag_bitsILi8EEENSW_INS5_IJNSA_ILi8EEESG_EEENS5_IJSG_SB_EEEEEEEvNS4_8identityENS4_13SM90_TMA_LOADES1E_vS1F_EENS_8epilogue10collective18CollectiveEpilogueINS1I_23Sm100TmaWarpSpecializedILi2ELi2ELi64ELb0ELb0EEEJSH_NS5_IJNSW_ISF_SB_EENSW_ISG_SB_EEEEESI_SJ_SI_SJ_NS1I_6fusion15FusionCallbacksIS1M_NS1Q_17LinearCombinationISI_fSI_fLNS_15FloatRoundStyleE2EEESH_S1P_JEEENS4_5SM1004TMEM4LOAD26SM100_TMEM_LOAD_32dp32b64xES1G_S1E_NS4_39AutoVectorizingCopyWithAssumedAlignmentILi128EEENS4_14SM90_TMA_STOREES1E_S21_S21_EEEvvEEEEvNT_6ParamsE,(.L_x_147 - _ZN7cutlass13device_kernelINS_4gemm6kernel13GemmUniversalIN4cute5tupleIJiiiiEEENS1_10collective13CollectiveMmaINS1_35MainloopSm100TmaUmmaWarpSpecializedILi3ELi2ELi4ENS5_IJNS4_1CILi1EEENSA_ILi2EEESB_EEEEENS5_IJNSA_ILi128EEESF_NSA_ILi64EEEEEENS_12float_e4m3_tENS5_IJlSB_lEEESI_SJ_NS4_8TiledMMAINS4_8MMA_AtomIJNS4_10MMA_TraitsINS4_19SM100_MMA_F8F6F4_SSEJSI_SI_fSF_SF_NS4_17integral_constantINS4_4UMMA5MajorELSQ_0EEESR_NSO_INSP_7ScaleInELSS_0EEEST_EEEEEENS4_6LayoutINS5_IJSB_SB_SB_EEENS5_IJNSA_ILi0EEESY_SY_EEEEENS5_IJNS4_10UnderscoreES11_S11_EEEEENS4_23SM90_TMA_LOAD_MULTICASTENS4_14ComposedLayoutINS4_7SwizzleILi2ELi4ELi3EEENS4_18smem_ptr_flag_bitsILi8EEENSW_INS5_IJNSA_ILi8EEESG_EEENS5_IJSG_SB_EEEEEEEvNS4_8identityENS4_13SM90_TMA_LOADES1E_vS1F_EENS_8epilogue10collective18CollectiveEpilogueINS1I_23Sm100TmaWarpSpecializedILi2ELi2ELi64ELb0ELb0EEEJSH_NS5_IJNSW_ISF_SB_EENSW_ISG_SB_EEEEESI_SJ_SI_SJ_NS1I_6fusion15FusionCallbacksIS1M_NS1Q_17LinearCombinationISI_fSI_fLNS_15FloatRoundStyleE2EEESH_S1P_JEEENS4_5SM1004TMEM4LOAD26SM100_TMEM_LOAD_32dp32b64xES1G_S1E_NS4_39AutoVectorizingCopyWithAssumedAlignmentILi128EEENS4_14SM90_TMA_STOREES1E_S21_S21_EEEvvEEEEvNT_6ParamsE)
        .other          _ZN7cutlass13device_kernelINS_4gemm6kernel13GemmUniversalIN4cute5tupleIJiiiiEEENS1_10collective13CollectiveMmaINS1_35MainloopSm100TmaUmmaWarpSpecializedILi3ELi2ELi4ENS5_IJNS4_1CILi1EEENSA_ILi2EEESB_EEEEENS5_IJNSA_ILi128EEESF_NSA_ILi64EEEEEENS_12float_e4m3_tENS5_IJlSB_lEEESI_SJ_NS4_8TiledMMAINS4_8MMA_AtomIJNS4_10MMA_TraitsINS4_19SM100_MMA_F8F6F4_SSEJSI_SI_fSF_SF_NS4_17integral_constantINS4_4UMMA5MajorELSQ_0EEESR_NSO_INSP_7ScaleInELSS_0EEEST_EEEEEENS4_6LayoutINS5_IJSB_SB_SB_EEENS5_IJNSA_ILi0EEESY_SY_EEEEENS5_IJNS4_10UnderscoreES11_S11_EEEEENS4_23SM90_TMA_LOAD_MULTICASTENS4_14ComposedLayoutINS4_7SwizzleILi2ELi4ELi3EEENS4_18smem_ptr_flag_bitsILi8EEENSW_INS5_IJNSA_ILi8EEESG_EEENS5_IJSG_SB_EEEEEEEvNS4_8identityENS4_13SM90_TMA_LOADES1E_vS1F_EENS_8epilogue10collective18CollectiveEpilogueINS1I_23Sm100TmaWarpSpecializedILi2ELi2ELi64ELb0ELb0EEEJSH_NS5_IJNSW_ISF_SB_EENSW_ISG_SB_EEEEESI_SJ_SI_SJ_NS1I_6fusion15FusionCallbacksIS1M_NS1Q_17LinearCombinationISI_fSI_fLNS_15FloatRoundStyleE2EEESH_S1P_JEEENS4_5SM1004TMEM4LOAD26SM100_TMEM_LOAD_32dp32b64xES1G_S1E_NS4_39AutoVectorizingCopyWithAssumedAlignmentILi128EEENS4_14SM90_TMA_STOREES1E_S21_S21_EEEvvEEEEvNT_6ParamsE,@"STO_CUDA_ENTRY STV_DEFAULT"
_ZN7cutlass13device_kernelINS_4gemm6kernel13GemmUniversalIN4cute5tupleIJiiiiEEENS1_10collective13CollectiveMmaINS1_35MainloopSm100TmaUmmaWarpSpecializedILi3ELi2ELi4ENS5_IJNS4_1CILi1EEENSA_ILi2EEESB_EEEEENS5_IJNSA_ILi128EEESF_NSA_ILi64EEEEEENS_12float_e4m3_tENS5_IJlSB_lEEESI_SJ_NS4_8TiledMMAINS4_8MMA_AtomIJNS4_10MMA_TraitsINS4_19SM100_MMA_F8F6F4_SSEJSI_SI_fSF_SF_NS4_17integral_constantINS4_4UMMA5MajorELSQ_0EEESR_NSO_INSP_7ScaleInELSS_0EEEST_EEEEEENS4_6LayoutINS5_IJSB_SB_SB_EEENS5_IJNSA_ILi0EEESY_SY_EEEEENS5_IJNS4_10UnderscoreES11_S11_EEEEENS4_23SM90_TMA_LOAD_MULTICASTENS4_14ComposedLayoutINS4_7SwizzleILi2ELi4ELi3EEENS4_18smem_ptr_flag_bitsILi8EEENSW_INS5_IJNSA_ILi8EEESG_EEENS5_IJSG_SB_EEEEEEEvNS4_8identityENS4_13SM90_TMA_LOADES1E_vS1F_EENS_8epilogue10collective18CollectiveEpilogueINS1I_23Sm100TmaWarpSpecializedILi2ELi2ELi64ELb0ELb0EEEJSH_NS5_IJNSW_ISF_SB_EENSW_ISG_SB_EEEEESI_SJ_SI_SJ_NS1I_6fusion15FusionCallbacksIS1M_NS1Q_17LinearCombinationISI_fSI_fLNS_15FloatRoundStyleE2EEESH_S1P_JEEENS4_5SM1004TMEM4LOAD26SM100_TMEM_LOAD_32dp32b64xES1G_S1E_NS4_39AutoVectorizingCopyWithAssumedAlignmentILi128EEENS4_14SM90_TMA_STOREES1E_S21_S21_EEEvvEEEEvNT_6ParamsE:
[----:B------:R-:W1:Y:S01]  /*0000*/  LDC R1, c[0x0][0x37c] ;  /* 0x0000df00ff017b82 */ /* 0x000e620000000800 */
[----:B------:R-:W2:Y:S01]  /*0010*/  S2R R170, SR_TID.X ;  /* 0x0000000000aa7919 */ /* 0x000ea20000002100 */
[----:B------:R-:W3:Y:S01]  /*0020*/  LDCU.64 UR8, c[0x0][0x890] ;  /* 0x00011200ff0877ac */ /* 0x000ee20008000a00 */
[----:B------:R-:W-:Y:S02]  /*0030*/  PRMT R158, RZ, 0x7610, R158 ;  /* 0x00007610ff9e7816 */ /* 0x000fe4000000009e */
[----:B------:R-:W-:Y:S01]  /*0040*/  ELECT P3, URZ, PT ;  /* 0x0000000000ff782f */ /* 0x000fe20003860000 */
[----:B---3--:R-:W-:-:S04]  /*0050*/  UISETP.NE.U32.AND UP0, UPT, UR8, URZ, UPT ;  /* 0x000000ff0800728c */ /* 0x008fc8000bf05070 */
[----:B------:R-:W-:Y:S01]  /*0060*/  UISETP.NE.AND.EX UP0, UPT, UR9, URZ, UPT, UP0 ;  /* 0x000000ff0900728c */ /* 0x000fe2000bf05300 */
[----:B--2---:R-:W-:-:S05]  /*0070*/  SHF.R.U32.HI R159, RZ, 0x5, R170 ;  /* 0x00000005ff9f7819 */ /* 0x004fca00000116aa */
[----:B------:R-:W2:Y:S02]  /*0080*/  SHFL.IDX PT, R0, R159, RZ, 0x1f ;  /* 0x00001fff9f007589 */ /* 0x000ea400000e0000 */
[----:B--2---:R-:W-:Y:S01]  /*0090*/  R2UR UR17, R0 ;  /* 0x00000000001172ca */ /* 0x004fe200000e0000 */
[----:B-1----:R-:W-:-:S14]  /*00a0*/  BRA.U UP0, `(.L_x_0) ;  /* 0x0000000100307547 */ /* 0x002fdc000b800000 */
[----:B------:R-:W1:Y:S02]  /*00b0*/  LDCU.64 UR4, c[0x0][0x888] ;  /* 0x00011100ff0477ac */ /* 0x000e640008000a00 */
[----:B-1----:R-:W-:-:S04]  /*00c0*/  UISETP.NE.U32.AND UP0, UPT, UR4, URZ, UPT ;  /* 0x000000ff0400728c */ /* 0x002fc8000bf05070 */
[----:B------:R-:W-:-:S09]  /*00d0*/  UISETP.NE.AND.EX UP0, UPT, UR5, URZ, UPT, UP0 ;  /* 0x000000ff0500728c */ /* 0x000fd2000bf05300 */
[----:B------:R-:W-:Y:S05]  /*00e0*/  BRA.U !UP0, `(.L_x_1) ;  /* 0x0000000108147547 */ /* 0x000fea000b800000 */
[----:B------:R-:W1:Y:S01]  /*00f0*/  LDC.64 R2, c[0x0][0x888] ;  /* 0x00022200ff027b82 */ /* 0x000e620000000a00 */
[----:B------:R-:W1:Y:S02]  /*0100*/  LDCU.64 UR4, c[0x0][0x358] ;  /* 0x00006b00ff0477ac */ /* 0x000e640008000a00 */
[----:B-1----:R1:W5:Y:S01]  /*0110*/  LDG.E R73, desc[UR4][R2.64] ;  /* 0x0000000402497981 */ /* 0x002362000c1e1900 */
[----:B------:R-:W-:Y:S01]  /*0120*/  HFMA2 R158, -RZ, RZ, 0, 5.9604644775390625e-08 ;  /* 0x00000001ff9e7431 */ /* 0x000fe200000001ff */
[----:B------:R-:W-:Y:S05]  /*0130*/  BRA `(.L_x_0) ;  /* 0x00000000000c7947 */ /* 0x000fea0003800000 */
.L_x_1:
[----:B------:R-:W1:Y:S01]  /*0140*/  LDCU UR4, c[0x0][0x880] ;  /* 0x00011000ff0477ac */ /* 0x000e620008000800 */
[----:B------:R-:W-:Y:S01]  /*0150*/  HFMA2 R158, -RZ, RZ, 0, 5.9604644775390625e-08 ;  /* 0x00000001ff9e7431 */ /* 0x000fe200000001ff */
[----:B-1----:R-:W-:-:S07]  /*0160*/  MOV R73, UR4 ;  /* 0x0000000400497c02 */ /* 0x002fce0008000f00 */
.L_x_0:
[----:B------:R-:W2:Y:S02]  /*0170*/  LDCU.64 UR4, c[0x0][0x8b0] ;  /* 0x00011600ff0477ac */ /* 0x000ea40008000a00 */
[----:B--2---:R-:W-:-:S04]  /*0180*/  UISETP.NE.U32.AND UP0, UPT, UR4, URZ, UPT ;  /* 0x000000ff0400728c */ /* 0x004fc8000bf05070 */
[----:B------:R-:W-:-:S09]  /*0190*/  UISETP.NE.AND.EX UP0, UPT, UR5, URZ, UPT, UP0 ;  /* 0x000000ff0500728c */ /* 0x000fd2000bf05300 */
[----:B------:R-:W-:Y:S05]  /*01a0*/  BRA.U UP0, `(.L_x_2) ;  /* 0x0000000100287547 */ /* 0x000fea000b800000 */
[----:B------:R-:W2:Y:S02]  /*01b0*/  LDCU.64 UR4, c[0x0][0x8a8] ;  /* 0x00011500ff0477ac */ /* 0x000ea40008000a00 */
[----:B--2---:R-:W-:-:S04]  /*01c0*/  UISETP.NE.U32.AND UP0, UPT, UR4, URZ, UPT ;  /* 0x000000ff0400728c */ /* 0x004fc8000bf05070 */
[----:B------:R-:W-:-:S09]  /*01d0*/  UISETP.NE.AND.EX UP0, UPT, UR5, URZ, UPT, UP0 ;  /* 0x000000ff0500728c */ /* 0x000fd2000bf05300 */
[----:B------:R-:W-:Y:S05]  /*01e0*/  BRA.U !UP0, `(.L_x_3) ;  /* 0x0000000108107547 */ /* 0x000fea000b800000 */
[----:B------:R-:W2:Y:S01]  /*01f0*/  LDC.64 R70, c[0x0][0x8a8] ;  /* 0x00022a00ff467b82 */ /* 0x000ea20000000a00 */
[----:B------:R-:W2:Y:S02]  /*0200*/  LDCU.64 UR4, c[0x0][0x358] ;  /* 0x00006b00ff0477ac */ /* 0x000ea40008000a00 */
[----:B--2---:R2:W5:Y:S01]  /*0210*/  LDG.E R70, desc[UR4][R70.64] ;  /* 0x0000000446467981 */ /* 0x004562000c1e1900 */
[----:B------:R-:W-:Y:S05]  /*0220*/  BRA `(.L_x_2) ;  /* 0x0000000000087947 */ /* 0x000fea0003800000 */
.L_x_3:
[----:B------:R-:W2:Y:S02]  /*0230*/  LDCU UR4, c[0x0][0x8a0] ;  /* 0x00011400ff0477ac */ /* 0x000ea40008000800 */
[----:B--2---:R-:W-:Y:S02]  /*0240*/  MOV R70, UR4 ;  /* 0x0000000400467c02 */ /* 0x004fe40008000f00 */
.L_x_2:
[----:B------:R-:W-:Y:S01]  /*0250*/  IMAD.U32 R0, RZ, RZ, UR17 ;  /* 0x00000011ff007e24 */ /* 0x000fe2000f8e00ff */
[----:B------:R-:W-:Y:S04]  /*0260*/  BSSY.RECONVERGENT B0, `(.L_x_4) ;  /* 0x000000c000007945 */ /* 0x000fe80003800200 */
[C---:B------:R-:W-:Y:S02]  /*0270*/  ISETP.NE.OR P1, PT, R0.reuse, 0x1, !P3 ;  /* 0x000000010000780c */ /* 0x040fe40005f25670 */
[----:B------:R-:W-:-:S11]  /*0280*/  ISETP.NE.OR P0, PT, R0, 0x3, !P3 ;  /* 0x000000030000780c */ /* 0x000fd60005f05670 */
[----:B------:R-:W-:Y:S05]  /*0290*/  @P1 BRA `(.L_x_5) ;  /* 0x0000000000201947 */ /* 0x000fea0003800000 */
[----:B------:R-:W3:Y:S02]  /*02a0*/  LDCU.64 UR4, c[0x0][0x348] ;  /* 0x00006900ff0477ac */ /* 0x000ee40008000a00 */
[----:B---3--:R-:W-:Y:S02]  /*02b0*/  UIADD3 UR6, UP1, UPT, UR4, 0x80, URZ ;  /* 0x0000008004067890 */ /* 0x008fe4000ff3e0ff */
[----:B------:R-:W-:Y:S02]  /*02c0*/  UIADD3 UR4, UP0, UPT, UR4, 0x180, URZ ;  /* 0x0000018004047890 */ /* 0x000fe4000ff1e0ff */
[----:B------:R-:W-:Y:S02]  /*02d0*/  UIADD3.X UR7, UPT, UPT, URZ, UR5, URZ, UP1, !UPT ;  /* 0x00000005ff077290 */ /* 0x000fe40008ffe4ff */
[----:B------:R-:W-:-:S07]  /*02e0*/  UIADD3.X UR5, UPT, UPT, URZ, UR5, URZ, UP0, !UPT ;  /* 0x00000005ff057290 */ /* 0x000fce00087fe4ff */
[----:B------:R3:W-:Y:S02]  /*02f0*/  UTMACCTL.PF [UR6] ;  /* 0x00000000060079b9 */ /* 0x0007e40008040000 */
[----:B------:R3:W-:Y:S02]  /*0300*/  UTMACCTL.PF [UR4] ;  /* 0x00000000040079b9 */ /* 0x0007e40008040000 */
[----:B---3--:R-:W-:Y:S01]  /*0310*/  NOP ;  /* 0x0000000000007918 */ /* 0x008fe20000000000 */
.L_x_5:
[----:B------:R-:W-:Y:S05]  /*0320*/  BSYNC.RECONVERGENT B0 ;  /* 0x0000000000007941 */ /* 0x000fea0003800200 */
.L_x_4:
[----:B------:R-:W-:Y:S04]  /*0330*/  BSSY.RECONVERGENT B0, `(.L_x_6) ;  /* 0x000000a000007945 */ /* 0x000fe80003800200 */
        /* <DEDUP_REMOVED lines=9> */
.L_x_7:
[----:B------:R-:W-:Y:S05]  /*03d0*/  BSYNC.RECONVERGENT B0 ;  /* 0x0000000000007941 */ /* 0x000fea0003800200 */
.L_x_6:
[----:B------:R-:W3:Y:S01]  /*03e0*/  LDCU.64 UR4, c[0x0][0x888] ;  /* 0x00011100ff0477ac */ /* 0x000ee20008000a00 */
[----:B------:R-:W-:Y:S02]  /*03f0*/  UISETP.EQ.U32.AND UP1, UPT, UR8, URZ, UPT ;  /* 0x000000ff0800728c */ /* 0x000fe4000bf22070 */
[----:B------:R-:W-:Y:S02]  /*0400*/  UPLOP3.LUT UP3, UPT, UPT, UPT, UPT, 0x80, 0x8 ;  /* 0x000000000008789c */ /* 0x000fe40003f6f070 */
[----:B---3--:R-:W-:-:S04]  /*0410*/  UISETP.NE.U32.AND UP0, UPT, UR4, URZ, UPT ;  /* 0x000000ff0400728c */ /* 0x008fc8000bf05070 */
[----:B------:R-:W-:-:S04]  /*0420*/  UISETP.NE.AND.EX UP0, UPT, UR5, URZ, UPT, UP0 ;  /* 0x000000ff0500728c */ /* 0x000fc8000bf05300 */
[----:B------:R-:W-:-:S04]  /*0430*/  UISETP.EQ.OR.EX UP2, UPT, UR9, URZ, !UP0, UP1 ;  /* 0x000000ff0900728c */ /* 0x000fc8000c742710 */
[----:B------:R-:W-:-:S06]  /*0440*/  UP2UR UR4, UPR, URZ, 0x4 ;  /* 0x00000004ff047883 */ /* 0x000fcc0008000000 */
[----:B------:R-:W-:Y:S01]  /*0450*/  MOV R161, UR4 ;  /* 0x0000000400a17c02 */ /* 0x000fe20008000f00 */
[----:B------:R-:W-:Y:S06]  /*0460*/  BRA.U !UP2, `(.L_x_8) ;  /* 0x000000010a207547 */ /* 0x000fec000b800000 */
[----:B------:R-:W-:Y:S01]  /*0470*/  UISETP.NE.U32.AND UP1, UPT, UR8, URZ, UPT ;  /* 0x000000ff0800728c */ /* 0x000fe2000bf25070 */
[----:B-----5:R-:W-:Y:S01]  /*0480*/  FSETP.NEU.AND P0, PT, R73, RZ, PT ;  /* 0x000000ff4900720b */ /* 0x020fe20003f0d000 */
[----:B------:R-:W-:Y:S02]  /*0490*/  USEL UR4, URZ, 0xffffffff, UP0 ;  /* 0xffffffffff047887 */ /* 0x000fe40008000000 */
[----:B------:R-:W-:-:S10]  /*04a0*/  UISETP.NE.AND.EX UP1, UPT, UR9, URZ, UPT, UP1 ;  /* 0x000000ff0900728c */ /* 0x000fd4000bf25310 */
[----:B------:R-:W-:Y:S01]  /*04b0*/  VOTEU.ANY UP0, P0 ;  /* 0x0000000000ff7886 */ /* 0x000fe20000000100 */
[----:B------:R-:W-:-:S04]  /*04c0*/  @!UP1 USEL UR4, URZ, 0xffffffff, UP0 ;  /* 0xffffffffff049887 */ /* 0x000fc80008000000 */
[----:B------:R-:W-:-:S04]  /*04d0*/  ULOP3.LUT UR4, UR4, 0x1, URZ, 0xc0, !UPT ;  /* 0x0000000104047892 */ /* 0x000fc8000f8ec0ff */
[----:B------:R-:W-:-:S11]  /*04e0*/  UISETP.NE.U32.AND UP3, UPT, UR4, 0x1, UPT ;  /* 0x000000010400788c */ /* 0x000fd6000bf65070 */
.L_x_8:
[----:B-1----:R-:W1:Y:S01]  /*04f0*/  SHFL.IDX PT, R2, R159, RZ, 0x1f ;  /* 0x00001fff9f027589 */ /* 0x002e6200000e0000 */
[----:B------:R-:W-:-:S04]  /*0500*/  UISETP.NE.AND UP0, UPT, UR17, 0x2, UPT ;  /* 0x000000021100788c */ /* 0x000fc8000bf05270 */
[----:B------:R-:W-:Y:S01]  /*0510*/  USEL UR37, URZ, 0x1, UP0 ;  /* 0x00000001ff257887 */ /* 0x000fe20008000000 */
[----:B-1----:R-:W-:-:S13]  /*0520*/  ISETP.NE.AND P0, PT, R2, RZ, PT ;  /* 0x000000ff0200720c */ /* 0x002fda0003f05270 */
[----:B------:R-:W-:Y:S05]  /*0530*/  @P0 BRA `(.L_x_9) ;  /* 0x0000000000500947 */ /* 0x000fea0003800000 */
[----:B------:R-:W1:Y:S01]  /*0540*/  S2UR UR4, SR_CgaCtaId ;  /* 0x00000000000479c3 */ /* 0x000e620000008800 */
[----:B------:R-:W-:Y:S01]  /*0550*/  UMOV UR5, 0x400 ;  /* 0x0000040000057882 */ /* 0x000fe20000000000 */
[----:B------:R-:W-:Y:S01]  /*0560*/  UMOV UR8, 0x1 ;  /* 0x0000000100087882 */ /* 0x000fe20000000000 */
[----:B------:R-:W-:Y:S01]  /*0570*/  UMOV UR6, 0x2 ;  /* 0x0000000200067882 */ /* 0x000fe20000000000 */
[----:B------:R-:W-:-:S04]  /*0580*/  UIADD3 UR8, UPT, UPT, -UR8, 0x100000, URZ ;  /* 0x0010000008087890 */ /* 0x000fc8000fffe1ff */
[----:B------:R-:W-:Y:S02]  /*0590*/  USHF.L.U32 UR9, UR8, 0xb, URZ ;  /* 0x0000000b08097899 */ /* 0x000fe400080006ff */
[----:B------:R-:W-:Y:S02]  /*05a0*/  USHF.L.U32 UR8, UR8, 0x1, URZ ;  /* 0x0000000108087899 */ /* 0x000fe400080006ff */
[----:B------:R-:W-:-:S04]  /*05b0*/  UIADD3 UR6, UPT, UPT, -UR6, 0x100000, URZ ;  /* 0x0010000006067890 */ /* 0x000fc8000fffe1ff */
[----:B------:R-:W-:Y:S02]  /*05c0*/  USHF.L.U32 UR7, UR6, 0xb, URZ ;  /* 0x0000000b06077899 */ /* 0x000fe400080006ff */
[----:B------:R-:W-:Y:S01]  /*05d0*/  USHF.L.U32 UR6, UR6, 0x1, URZ ;  /* 0x0000000106067899 */ /* 0x000fe200080006ff */
[----:B------:R-:W-:Y:S01]  /*05e0*/  ELECT P0, URZ, PT ;  /* 0x0000000000ff782f */ /* 0x000fe20003800000 */
[----:B-1----:R-:W-:Y:S01]  /*05f0*/  ULEA UR4, UR4, UR5, 0x18 ;  /* 0x0000000504047291 */ /* 0x002fe2000f8ec0ff */
[----:B------:R-:W1:Y:S11]  /*0600*/  FENCE.VIEW.ASYNC.S ;  /* 0x00000000000073c6 */ /* 0x000e760000000000 */
[----:B-1----:R1:W3:Y:S01]  /*0610*/  SYNCS.EXCH.64 URZ, [UR4], UR8 ;  /* 0x0000000804ff75b2 */ /* 0x0022e20008000100 */
[----:B------:R1:W4:Y:S01]  /*0620*/  SYNCS.EXCH.64 URZ, [UR4+0x18], UR6 ;  /* 0x0000180604ff75b2 */ /* 0x0003220008000100 */
[----:B------:R1:W1:Y:S01]  /*0630*/  SYNCS.EXCH.64 URZ, [UR4+0x8], UR8 ;  /* 0x0000080804ff75b2 */ /* 0x0002620008000100 */
[----:B------:R1:W1:Y:S01]  /*0640*/  SYNCS.EXCH.64 URZ, [UR4+0x20], UR6 ;  /* 0x0000200604ff75b2 */ /* 0x0002620008000100 */
[----:B------:R1:W1:Y:S01]  /*0650*/  SYNCS.EXCH.64 URZ, [UR4+0x10], UR8 ;  /* 0x0000100804ff75b2 */ /* 0x0002620008000100 */
[----:B------:R1:W1:Y:S01]  /*0660*/  SYNCS.EXCH.64 URZ, [UR4+0x28], UR6 ;  /* 0x0000280604ff75b2 */ /* 0x0002620008000100 */
[----:B------:R-:W-:Y:S01]  /*0670*/  NOP ;  /* 0x0000000000007918 */ /* 0x000fe20000000000 */
.L_x_9:
[----:B------:R-:W2:Y:S01]  /*0680*/  SHFL.IDX PT, R2, R159, RZ, 0x1f ;  /* 0x00001fff9f027589 */ /* 0x000ea200000e0000 */
[----:B------:R-:W-:Y:S01]  /*0690*/  NOP ;  /* 0x0000000000007918 */ /* 0x000fe20000000000 */
[----:B--2---:R-:W-:-:S13]  /*06a0*/  ISETP.NE.AND P0, PT, R2, 0x1, PT ;  /* 0x000000010200780c */ /* 0x004fda0003f05270 */
[----:B------:R-:W-:Y:S05]  /*06b0*/  @P0 BRA `(.L_x_10) ;  /* 0x0000000000480947 */ /* 0x000fea0003800000 */
[----:B-1----:R-:W1:Y:S01]  /*06c0*/  S2UR UR4, SR_CgaCtaId ;  /* 0x00000000000479c3 */ /* 0x002e620000008800 */
        /* <DEDUP_REMOVED lines=12> */
[----:B-1----:R2:W1:Y:S01]  /*0790*/  SYNCS.EXCH.64 URZ, [UR4+0x30], UR8 ;  /* 0x0000300804ff75b2 */ /* 0x0024620008000100 */
[----:B------:R2:W1:Y:S01]  /*07a0*/  SYNCS.EXCH.64 URZ, [UR4+0x40], UR6 ;  /* 0x0000400604ff75b2 */ /* 0x0004620008000100 */
[----:B------:R2:W1:Y:S01]  /*07b0*/  SYNCS.EXCH.64 URZ, [UR4+0x38], UR8 ;  /* 0x0000380804ff75b2 */ /* 0x0004620008000100 */
[----:B------:R2:W1:Y:S02]  /*07c0*/  SYNCS.EXCH.64 URZ, [UR4+0x48], UR6 ;  /* 0x0000480604ff75b2 */ /* 0x0004640008000100 */
[----:B--2---:R-:W-:Y:S01]  /*07d0*/  NOP ;  /* 0x0000000000007918 */ /* 0x004fe20000000000 */
.L_x_10:
[----:B------:R-:W2:Y:S01]  /*07e0*/  SHFL.IDX PT, R2, R159, RZ, 0x1f ;  /* 0x00001fff9f027589 */ /* 0x000ea200000e0000 */
[----:B------:R-:W-:Y:S01]  /*07f0*/  NOP ;  /* 0x0000000000007918 */ /* 0x000fe20000000000 */
[----:B--2---:R-:W-:-:S13]  /*0800*/  ISETP.NE.AND P0, PT, R2, 0x3, PT ;  /* 0x000000030200780c */ /* 0x004fda0003f05270 */
[----:B------:R-:W-:Y:S05]  /*0810*/  @P0 BRA `(.L_x_11) ;  /* 0x0000000000300947 */ /* 0x000fea0003800000 */
[----:B-1----:R-:W1:Y:S01]  /*0820*/  S2UR UR6, SR_CgaCtaId ;  /* 0x00000000000679c3 */ /* 0x002e620000008800 */
[----:B------:R-:W-:Y:S01]  /*0830*/  UMOV UR4, 0x400 ;  /* 0x0000040000047882 */ /* 0x000fe20000000000 */
[----:B------:R-:W-:Y:S01]  /*0840*/  UMOV UR5, 0x20 ;  /* 0x0000002000057882 */ /* 0x000fe20000000000 */
[----:B------:R-:W-:Y:S01]  /*0850*/  ELECT P0, URZ, PT ;  /* 0x0000000000ff782f */ /* 0x000fe20003800000 */
[----:B-1----:R-:W-:Y:S02]  /*0860*/  ULEA UR6, UR6, UR4, 0x18 ;  /* 0x0000000406067291 */ /* 0x002fe4000f8ec0ff */
[----:B------:R-:W-:-:S04]  /*0870*/  UIADD3 UR4, UPT, UPT, -UR5, 0x100000, URZ ;  /* 0x0010000005047890 */ /* 0x000fc8000fffe1ff */
[----:B------:R-:W-:Y:S02]  /*0880*/  USHF.L.U32 UR5, UR4, 0xb, URZ ;  /* 0x0000000b04057899 */ /* 0x000fe400080006ff */
[----:B------:R-:W-:Y:S01]  /*0890*/  USHF.L.U32 UR4, UR4, 0x1, URZ ;  /* 0x0000000104047899 */ /* 0x000fe200080006ff */
[----:B------:R-:W1:Y:S11]  /*08a0*/  FENCE.VIEW.ASYNC.S ;  /* 0x00000000000073c6 */ /* 0x000e760000000000 */
[----:B-1----:R2:W1:Y:S01]  /*08b0*/  SYNCS.EXCH.64 URZ, [UR6+0x50], UR4 ;  /* 0x0000500406ff75b2 */ /* 0x0024620008000100 */
[----:B------:R2:W1:Y:S02]  /*08c0*/  SYNCS.EXCH.64 URZ, [UR6+0x58], UR4 ;  /* 0x0000580406ff75b2 */ /* 0x0004640008000100 */
[----:B--2---:R-:W-:Y:S01]  /*08d0*/  NOP ;  /* 0x0000000000007918 */ /* 0x004fe20000000000 */
.L_x_11:
[----:B------:R-:W2:Y:S01]  /*08e0*/  SHFL.IDX PT, R2, R159, RZ, 0x1f ;  /* 0x00001fff9f027589 */ /* 0x000ea200000e0000 */
[----:B------:R-:W-:Y:S01]  /*08f0*/  NOP ;  /* 0x0000000000007918 */ /* 0x000fe20000000000 */
[----:B--2---:R-:W-:-:S13]  /*0900*/  ISETP.NE.AND P0, PT, R2, 0x4, PT ;  /* 0x000000040200780c */ /* 0x004fda0003f05270 */
[----:B------:R-:W-:Y:S05]  /*0910*/  @P0 BRA `(.L_x_12) ;  /* 0x00000000004c0947 */ /* 0x000fea0003800000 */
[----:B-1----:R-:W1:Y:S01]  /*0920*/  S2UR UR6, SR_CgaCtaId ;  /* 0x00000000000679c3 */ /* 0x002e620000008800 */
[----:B------:R-:W-:Y:S01]  /*0930*/  UMOV UR4, 0x1e0 ;  /* 0x000001e000047882 */ /* 0x000fe20000000000 */
[----:B------:R-:W-:Y:S01]  /*0940*/  UMOV UR5, 0x400 ;  /* 0x0000040000057882 */ /* 0x000fe20000000000 */
[----:B------:R-:W-:Y:S01]  /*0950*/  USEL UR4, UR4, 0x1a0, UP3 ;  /* 0x000001a004047887 */ /* 0x000fe20009800000 */
[----:B------:R-:W-:Y:S01]  /*0960*/  UMOV UR8, 0x1 ;  /* 0x0000000100087882 */ /* 0x000fe20000000000 */
[----:B------:R-:W-:Y:S01]  /*0970*/  ELECT P0, URZ, PT ;  /* 0x0000000000ff782f */ /* 0x000fe20003800000 */
[----:B------:R-:W-:-:S04]  /*0980*/  UIADD3 UR8, UPT, UPT, -UR8, 0x100000, URZ ;  /* 0x0010000008087890 */ /* 0x000fc8000fffe1ff */
[----:B------:R-:W-:Y:S02]  /*0990*/  USHF.L.U32 UR9, UR8, 0xb, URZ ;  /* 0x0000000b08097899 */ /* 0x000fe400080006ff */
[----:B------:R-:W-:Y:S02]  /*09a0*/  USHF.L.U32 UR8, UR8, 0x1, URZ ;  /* 0x0000000108087899 */ /* 0x000fe400080006ff */
[----:B-1----:R-:W-:Y:S02]  /*09b0*/  ULEA UR6, UR6, UR5, 0x18 ;  /* 0x0000000506067291 */ /* 0x002fe4000f8ec0ff */
[----:B------:R-:W-:-:S04]  /*09c0*/  UIADD3 UR4, UPT, UPT, -UR4, 0x100000, URZ ;  /* 0x0010000004047890 */ /* 0x000fc8000fffe1ff */
[----:B------:R-:W-:Y:S02]  /*09d0*/  USHF.L.U32 UR5, UR4, 0xb, URZ ;  /* 0x0000000b04057899 */ /* 0x000fe400080006ff */
[----:B------:R-:W-:Y:S01]  /*09e0*/  USHF.L.U32 UR4, UR4, 0x1, URZ ;  /* 0x0000000104047899 */ /* 0x000fe200080006ff */
[----:B------:R-:W1:Y:S03]  /*09f0*/  FENCE.VIEW.ASYNC.S ;  /* 0x00000000000073c6 */ /* 0x000e660000000000 */
[----:B-1----:R2:W1:Y:S08]  /*0a00*/  SYNCS.EXCH.64 URZ, [UR6+0x60], UR8 ;  /* 0x0000600806ff75b2 */ /* 0x0024700008000100 */
[----:B------:R2:W1:Y:S01]  /*0a10*/  SYNCS.EXCH.64 URZ, [UR6+0x70], UR4 ;  /* 0x0000700406ff75b2 */ /* 0x0004620008000100 */
[----:B------:R2:W1:Y:S01]  /*0a20*/  SYNCS.EXCH.64 URZ, [UR6+0x68], UR8 ;  /* 0x0000680806ff75b2 */ /* 0x0004620008000100 */
[----:B------:R2:W1:Y:S02]  /*0a30*/  SYNCS.EXCH.64 URZ, [UR6+0x78], UR4 ;  /* 0x0000780406ff75b2 */ /* 0x0004640008000100 */
[----:B--2---:R-:W-:Y:S01]  /*0a40*/  NOP ;  /* 0x0000000000007918 */ /* 0x004fe20000000000 */
.L_x_12:
        /* <DEDUP_REMOVED lines=20> */
[----:B------:R2:W1:Y:S01]  /*0b90*/  SYNCS.EXCH.64 URZ, [UR4+0xa8], UR6 ;  /* 0x0000a80604ff75b2 */ /* 0x0004620008000100 */
[----:B------:R2:W1:Y:S01]  /*0ba0*/  SYNCS.EXCH.64 URZ, [UR4+0x90], UR8 ;  /* 0x0000900804ff75b2 */ /* 0x0004620008000100 */
[----:B------:R2:W1:Y:S01]  /*0bb0*/  SYNCS.EXCH.64 URZ, [UR4+0xb0], UR6 ;  /* 0x0000b00604ff75b2 */ /* 0x0004620008000100 */
[----:B------:R2:W1:Y:S01]  /*0bc0*/  SYNCS.EXCH.64 URZ, [UR4+0x98], UR8 ;  /* 0x0000980804ff75b2 */ /* 0x0004620008000100 */
[----:B------:R2:W1:Y:S02]  /*0bd0*/  SYNCS.EXCH.64 URZ, [UR4+0xb8], UR6 ;  /* 0x0000b80604ff75b2 */ /* 0x0004640008000100 */
[----:B--2---:R-:W-:Y:S01]  /*0be0*/  NOP ;  /* 0x0000000000007918 */ /* 0x004fe20000000000 */
.L_x_13:
[----:B------:R-:W2:Y:S01]  /*0bf0*/  SHFL.IDX PT, R2, R159, RZ, 0x1f ;  /* 0x00001fff9f027589 */ /* 0x000ea200000e0000 */
[----:B------:R-:W1:Y:S01]  /*0c00*/  S2UR UR45, SR_CgaCtaId ;  /* 0x00000000002d79c3 */ /* 0x000e620000008800 */
[----:B------:R-:W-:Y:S01]  /*0c10*/  NOP ;  /* 0x0000000000007918 */ /* 0x000fe20000000000 */
[----:B--2---:R-:W-:-:S13]  /*0c20*/  ISETP.NE.AND P0, PT, R2, 0x3, PT ;  /* 0x000000030200780c */ /* 0x004fda0003f05270 */
[----:B-1----:R-:W-:Y:S05]  /*0c30*/  @P0 BRA `(.L_x_14) ;  /* 0x0000000000340947 */ /* 0x002fea0003800000 */
[----:B------:R-:W-:Y:S01]  /*0c40*/  UMOV UR4, 0x400 ;  /* 0x0000040000047882 */ /* 0x000fe20000000000 */
[----:B------:R-:W-:Y:S01]  /*0c50*/  UMOV UR6, 0x20 ;  /* 0x0000002000067882 */ /* 0x000fe20000000000 */
[----:B------:R-:W-:Y:S02]  /*0c60*/  ULEA UR4, UR45, UR4, 0x18 ;  /* 0x000000042d047291 */ /* 0x000fe4000f8ec0ff */
[----:B------:R-:W-:-:S04]  /*0c70*/  UIADD3 UR6, UPT, UPT, -UR6, 0x100000, URZ ;  /* 0x0010000006067890 */ /* 0x000fc8000fffe1ff */
[----:B------:R-:W-:Y:S02]  /*0c80*/  USHF.L.U32 UR7, UR6, 0xb, URZ ;  /* 0x0000000b06077899 */ /* 0x000fe400080006ff */
[----:B------:R-:W-:Y:S01]  /*0c90*/  USHF.L.U32 UR6, UR6, 0x1, URZ ;  /* 0x0000000106067899 */ /* 0x000fe200080006ff */
[----:B------:R-:W-:Y:S01]  /*0ca0*/  ELECT P0, URZ, PT ;  /* 0x0000000000ff782f */ /* 0x000fe20003800000 */
[----:B------:R-:W1:Y:S10]  /*0cb0*/  FENCE.VIEW.ASYNC.S ;  /* 0x00000000000073c6 */ /* 0x000e740000000000 */
[----:B-1----:R1:W2:Y:S01]  /*0cc0*/  SYNCS.EXCH.64 URZ, [UR4+0xc0], UR6 ;  /* 0x0000c00604ff75b2 */ /* 0x0022a20008000100 */
[----:B------:R1:W1:Y:S01]  /*0cd0*/  SYNCS.EXCH.64 URZ, [UR4+0xd0], UR6 ;  /* 0x0000d00604ff75b2 */ /* 0x0002620008000100 */
[----:B------:R1:W1:Y:S01]  /*0ce0*/  SYNCS.EXCH.64 URZ, [UR4+0xc8], UR6 ;  /* 0x0000c80604ff75b2 */ /* 0x0002620008000100 */
[----:B------:R1:W1:Y:S01]  /*0cf0*/  SYNCS.EXCH.64 URZ, [UR4+0xd8], UR6 ;  /* 0x0000d80604ff75b2 */ /* 0x0002620008000100 */
[----:B------:R-:W-:Y:S01]  /*0d00*/  NOP ;  /* 0x0000000000007918 */ /* 0x000fe20000000000 */
.L_x_14:
[----:B-1----:R-:W1:Y:S01]  /*0d10*/  LDCU UR4, c[0x0][0x36c] ;  /* 0x00006d80ff0477ac */ /* 0x002e620008000800 */
[----:B------:R-:W-:Y:S01]  /*0d20*/  ISETP.NE.OR P3, PT, R0, 0x2, !P3 ;  /* 0x000000020000780c */ /* 0x000fe20005f65670 */
[----:B------:R-:W-:Y:S01]  /*0d30*/  NOP ;  /* 0x0000000000007918 */ /* 0x000fe20000000000 */
[----:B------:R-:W-:Y:S01]  /*0d40*/  LOP3.LUT R0, R170, 0x1f, RZ, 0xc0, !PT ;  /* 0x0000001faa007812 */ /* 0x000fe200078ec0ff */
[----:B------:R-:W-:Y:S02]  /*0d50*/  UISETP.NE.AND UP4, UPT, UR17, URZ, UPT ;  /* 0x000000ff1100728c */ /* 0x000fe4000bf85270 */
[----:B-1----:R-:W-:-:S09]  /*0d60*/  UISETP.EQ.U32.AND UP5, UPT, UR4, 0x1, UPT ;  /* 0x000000010400788c */ /* 0x002fd2000bfa2070 */
[----:B------:R-:W-:Y:S05]  /*0d70*/  BRA.U !UP5, `(.L_x_15) ;  /* 0x000000010d087547 */ /* 0x000fea000b800000 */
[----:B--234-:R-:W-:Y:S01]  /*0d80*/  UCGABAR_ARV ;  /* 0x00000000000079c7 */ /* 0x01cfe20008000000 */
[----:B------:R-:W-:Y:S05]  /*0d90*/  BRA `(.L_x_16) ;  /* 0x0000000000047947 */ /* 0x000fea0003800000 */
.L_x_15:
[----:B--234-:R-:W-:Y:S01]  /*0da0*/  NOP ;  /* 0x0000000000007918 */ /* 0x01cfe20000000000 */
.L_x_16:
[----:B------:R-:W1:Y:S01]  /*0db0*/  S2UR UR7, SR_CTAID.X ;  /* 0x00000000000779c3 */ /* 0x000e620000002500 */
[----:B------:R-:W-:-:S05]  /*0dc0*/  CS2R.32 R160, SR_CgaSize ;  /* 0x0000000000a07805 */ /* 0x000fca0000008a00 */
[----:B------:R-:W-:-:S05]  /*0dd0*/  IMAD R160, R160, -0xa0, RZ ;  /* 0xffffff60a0a07824 */ /* 0x000fca00078e02ff */
[----:B------:R-:W-:-:S14]  /*0de0*/  R2UR UR5, R160 ;  /* 0x00000000a00572ca */ /* 0x000fdc00000e0000 */
[----:B------:R-:W2:Y:S01]  /*0df0*/  LDCU UR5, c[0x0][UR5+0x2b0] ;  /* 0x00005600050577ac */ /* 0x000ea20008000800 */
[----:B------:R-:W-:-:S05]  /*0e00*/  CS2R.32 R160, SR_CgaSize ;  /* 0x0000000000a07805 */ /* 0x000fca0000008a00 */
[----:B------:R-:W-:-:S05]  /*0e10*/  IMAD R160, R160, -0xa0, RZ ;  /* 0xffffff60a0a07824 */ /* 0x000fca00078e02ff */
[----:B------:R-:W-:-:S14]  /*0e20*/  R2UR UR4, R160 ;  /* 0x00000000a00472ca */ /* 0x000fdc00000e0000 */
[----:B------:R-:W3:Y:S01]  /*0e30*/  LDCU UR4, c[0x0][UR4+0x2b4] ;  /* 0x00005680040477ac */ /* 0x000ee20008000800 */
[----:B------:R-:W4:Y:S01]  /*0e40*/  S2UR UR8, SR_CTAID.Y ;  /* 0x00000000000879c3 */ /* 0x000f220000002600 */
[----:B------:R-:W-:-:S05]  /*0e50*/  CS2R.32 R160, SR_CgaSize ;  /* 0x0000000000a07805 */ /* 0x000fca0000008a00 */
[----:B------:R-:W-:-:S05]  /*0e60*/  IMAD R160, R160, -0xa0, RZ ;  /* 0xffffff60a0a07824 */ /* 0x000fca00078e02ff */
[----:B------:R-:W-:-:S14]  /*0e70*/  R2UR UR9, R160 ;  /* 0x00000000a00972ca */ /* 0x000fdc00000e0000 */
[----:B------:R-:W3:Y:S01]  /*0e80*/  LDCU UR9, c[0x0][UR9+0x2a0] ;  /* 0x00005400090977ac */ /* 0x000ee20008000800 */
[----:B------:R-:W3:Y:S01]  /*0e90*/  LDCU UR21, c[0x0][0xb24] ;  /* 0x00016480ff1577ac */ /* 0x000ee20008000800 */
[----:B------:R-:W1:Y:S01]  /*0ea0*/  S2UR UR36, SR_CTAID.Z ;  /* 0x00000000002479c3 */ /* 0x000e620000002700 */
[----:B------:R-:W-:-:S05]  /*0eb0*/  CS2R.32 R160, SR_CgaSize ;  /* 0x0000000000a07805 */ /* 0x000fca0000008a00 */
[----:B------:R-:W-:-:S05]  /*0ec0*/  IMAD R160, R160, -0xa0, RZ ;  /* 0xffffff60a0a07824 */ /* 0x000fca00078e02ff */
[----:B------:R-:W-:-:S14]  /*0ed0*/  R2UR UR63, R160 ;  /* 0x00000000a03f72ca */ /* 0x000fdc00000e0000 */
[----:B------:R-:W3:Y:S01]  /*0ee0*/  LDCU UR63, c[0x0][UR63+0x2a4] ;  /* 0x000054803f3f77ac */ /* 0x000ee20008000800 */
[----:B------:R-:W3:Y:S01]  /*0ef0*/  LDCU UR42, c[0x0][0xb24] ;  /* 0x00016480ff2a77ac */ /* 0x000ee20008000800 */
[----:B-1----:R-:W-:Y:S01]  /*0f00*/  I2FP.F32.U32 R3, UR7 ;  /* 0x0000000700037c45 */ /* 0x002fe20008201000 */
[----:B------:R-:W1:Y:S04]  /*0f10*/  LDCU UR28, c[0x0][0xb30] ;  /* 0x00016600ff1c77ac */ /* 0x000e680008000800 */
[----:B--2---:R-:W-:Y:S01]  /*0f20*/  FMUL R3, R3, UR5 ;  /* 0x0000000503037c20 */ /* 0x004fe20008400000 */
[----:B------:R-:W-:Y:S01]  /*0f30*/  USHF.L.U32 UR26, UR45, 0xc, URZ ;  /* 0x0000000c2d1a7899 */ /* 0x000fe200080006ff */
[----:B----4-:R-:W-:Y:S01]  /*0f40*/  I2FP.F32.U32 R2, UR8 ;  /* 0x0000000800027c45 */ /* 0x010fe20008201000 */
[----:B---3--:R-:W-:-:S03]  /*0f50*/  UISETP.GE.AND UP2, UPT, UR21, 0x1, UPT ;  /* 0x000000011500788c */ /* 0x008fc6000bf46270 */
[----:B------:R-:W2:Y:S01]  /*0f60*/  F2I.U32.TRUNC.NTZ R3, R3 ;  /* 0x0000000300037305 */ /* 0x000ea2000020f000 */
[----:B------:R-:W-:Y:S01]  /*0f70*/  UMOV UR16, UR7 ;  /* 0x0000000700107c82 */ /* 0x000fe20008000000 */
[----:B------:R-:W-:Y:S01]  /*0f80*/  FMUL R2, R2, UR4 ;  /* 0x0000000402027c20 */ /* 0x000fe20008400000 */
[----:B------:R-:W-:-:S05]  /*0f90*/  UMOV UR20, UR8 ;  /* 0x0000000800147c82 */ /* 0x000fca0008000000 */
[----:B------:R-:W3:Y:S01]  /*0fa0*/  F2I.U32.TRUNC.NTZ R2, R2 ;  /* 0x0000000200027305 */ /* 0x000ee2000020f000 */
[----:B--2---:R-:W-:Y:S02]  /*0fb0*/  R2UR UR4, R3 ;  /* 0x00000000030472ca */ /* 0x004fe400000e0000 */
[----:B---3--:R-:W-:Y:S02]  /*0fc0*/  R2UR UR6, R2 ;  /* 0x00000000020672ca */ /* 0x008fe400000e0000 */
[----:B------:R-:W-:-:S09]  /*0fd0*/  PRMT R2, RZ, 0x7610, R2 ;  /* 0x00007610ff027816 */ /* 0x000fd20000000002 */
[----:B------:R-:W-:-:S04]  /*0fe0*/  UIADD3 UR5, UPT, UPT, -UR4, URZ, URZ ;  /* 0x000000ff04057290 */ /* 0x000fc8000fffe1ff */
[----:B------:R-:W-:Y:S02]  /*0ff0*/  UIMAD UR5, UR9, UR5, UR7 ;  /* 0x00000005090572a4 */ /* 0x000fe4000f8e0207 */
[----:B------:R-:W-:-:S04]  /*1000*/  UIADD3 UR4, UPT, UPT, -UR6, URZ, URZ ;  /* 0x000000ff06047290 */ /* 0x000fc8000fffe1ff */
[----:B------:R-:W-:Y:S01]  /*1010*/  IMAD.U32 R160, RZ, RZ, UR5 ;  /* 0x00000005ffa07e24 */ /* 0x000fe2000f8e00ff */
[----:B------:R-:W-:Y:S01]  /*1020*/  UIMAD UR63, UR63, UR4, UR8 ;  /* 0x000000043f3f72a4 */ /* 0x000fe2000f8e0208 */
[----:B-1----:R-:W-:Y:S11]  /*1030*/  BRA.U UP4, `(.L_x_17) ;  /* 0x0000000104287547 */ /* 0x002ff6000b800000 */
[----:B------:R-:W-:Y:S01]  /*1040*/  R2UR UR4, R160 ;  /* 0x00000000a00472ca */ /* 0x000fe200000e0000 */
[----:B------:R-:W-:Y:S02]  /*1050*/  UISETP.NE.AND UP0, UPT, UR63, URZ, UPT ;  /* 0x000000ff3f00728c */ /* 0x000fe4000bf05270 */
[----:B------:R-:W-:-:S10]  /*1060*/  UISETP.NE.AND UP1, UPT, UR63, 0x1, UPT ;  /* 0x000000013f00788c */ /* 0x000fd4000bf25270 */
[----:B------:R-:W-:-:S04]  /*1070*/  UISETP.EQ.OR UP0, UPT, UR4, URZ, !UP0 ;  /* 0x000000ff0400728c */ /* 0x000fc8000c702670 */
[----:B------:R-:W-:Y:S02]  /*1080*/  USEL UR5, URZ, 0x1, !UP0 ;  /* 0x00000001ff057887 */ /* 0x000fe4000c000000 */
[----:B------:R-:W-:Y:S02]  /*1090*/  UISETP.NE.AND UP0, UPT, UR4, URZ, UPT ;  /* 0x000000ff0400728c */ /* 0x000fe4000bf05270 */
[----:B------:R-:W-:-:S04]  /*10a0*/  USEL UR4, URZ, 0x2, UP1 ;  /* 0x00000002ff047887 */ /* 0x000fc80008800000 */
[----:B------:R-:W-:-:S04]  /*10b0*/  USEL UR4, UR4, 0x2, UP0 ;  /* 0x0000000204047887 */ /* 0x000fc80008000000 */
[----:B------:R-:W-:-:S06]  /*10c0*/  UIADD3 UR4, UPT, UPT, UR5, UR4, URZ ;  /* 0x0000000405047290 */ /* 0x000fcc000fffe0ff */
[----:B------:R-:W-:Y:S02]  /*10d0*/  MOV R2, UR4 ;  /* 0x0000000400027c02 */ /* 0x000fe40008000f00 */
.L_x_17:
[----:B------:R-:W-:Y:S05]  /*10e0*/  BRA.U !UP2, `(.L_x_18) ;  /* 0x000000010ad47547 */ /* 0x000fea000b800000 */
[----:B------:R-:W1:Y:S01]  /*10f0*/  LDCU.128 UR12, c[0x0][0xb10] ;  /* 0x00016200ff0c77ac */ /* 0x000e620008000c00 */
[----:B------:R-:W2:Y:S01]  /*1100*/  LDCU UR6, c[0x0][0x370] ;  /* 0x00006e00ff0677ac */ /* 0x000ea20008000800 */
[----:B------:R-:W3:Y:S01]  /*1110*/  LDCU UR5, c[0x0][0x374] ;  /* 0x00006e80ff0577ac */ /* 0x000ee20008000800 */
[----:B------:R-:W4:Y:S01]  /*1120*/  LDCU UR27, c[0x0][0xb0c] ;  /* 0x00016180ff1b77ac */ /* 0x000f220008000800 */
[----:B------:R-:W4:Y:S01]  /*1130*/  LDCU UR4, c[0x0][0xb20] ;  /* 0x00016400ff0477ac */ /* 0x000f220008000800 */
[----:B------:R-:W4:Y:S01]  /*1140*/  LDCU.64 UR8, c[0x0][0xb28] ;  /* 0x00016500ff0877ac */ /* 0x000f220008000a00 */
[----:B-1----:R-:W-:Y:S02]  /*1150*/  UISETP.NE.AND UP0, UPT, UR14, 0x1, UPT ;  /* 0x000000010e00788c */ /* 0x002fe4000bf05270 */
[----:B---3--:R-:W-:Y:S02]  /*1160*/  UIMAD.WIDE.U32 UR10, UR5, UR15, URZ ;  /* 0x0000000f050a72a5 */ /* 0x008fe4000f8e00ff */
[----:B--2---:R-:W-:-:S02]  /*1170*/  UIMAD.WIDE.U32 UR22, UR6, UR12, URZ ;  /* 0x0000000c061672a5 */ /* 0x004fc4000f8e00ff */
[----:B----4-:R-:W-:Y:S02]  /*1180*/  UISETP.NE.AND UP1, UPT, UR27, 0x1, UPT ;  /* 0x000000011b00788c */ /* 0x010fe4000bf25270 */
[----:B------:R-:W-:Y:S01]  /*1190*/  UISETP.NE.AND UP2, UPT, UR21, 0x1, UPT ;  /* 0x000000011500788c */ /* 0x000fe2000bf45270 */
[----:B------:R-:W-:Y:S02]  /*11a0*/  UMOV UR10, UR11 ;  /* 0x0000000b000a7c82 */ /* 0x000fe40008000000 */
[----:B------:R-:W-:Y:S01]  /*11b0*/  UMOV UR22, UR23 ;  /* 0x0000001700167c82 */ /* 0x000fe20008000000 */
[----:B------:R-:W-:Y:S02]  /*11c0*/  @UP0 USHF.R.U32.HI UR5, URZ, UR4, UR10 ;  /* 0x00000004ff050299 */ /* 0x000fe4000801160a */
[----:B------:R-:W-:Y:S02]  /*11d0*/  UIMAD.WIDE.U32 UR24, UR20, UR15, URZ ;  /* 0x0000000f141872a5 */ /* 0x000fe4000f8e00ff */
[----:B------:R-:W-:-:S02]  /*11e0*/  UIMAD.WIDE.U32 UR10, UR5, UR8, URZ ;  /* 0x00000008050a72a5 */ /* 0x000fc4000f8e00ff */
[----:B------:R-:W-:Y:S02]  /*11f0*/  @UP1 USHF.R.U32.HI UR6, URZ, UR13, UR22 ;  /* 0x0000000dff061299 */ /* 0x000fe40008011616 */
[----:B------:R-:W-:Y:S02]  /*1200*/  UIMAD.WIDE.U32 UR18, UR16, UR12, URZ ;  /* 0x0000000c101272a5 */ /* 0x000fe4000f8e00ff */
[----:B------:R-:W-:Y:S01]  /*1210*/  UIMAD.WIDE.U32 UR22, UR6, UR8, URZ ;  /* 0x00000008061672a5 */ /* 0x000fe2000f8e00ff */
[----:B------:R-:W-:Y:S01]  /*1220*/  UMOV UR24, UR25 ;  /* 0x0000001900187c82 */ /* 0x000fe20008000000 */
[----:B------:R-:W-:Y:S01]  /*1230*/  UMOV UR10, UR11 ;  /* 0x0000000b000a7c82 */ /* 0x000fe20008000000 */
[----:B------:R-:W-:Y:S02]  /*1240*/  USHF.R.U32.HI UR24, URZ, UR4, UR24 ;  /* 0x00000004ff187299 */ /* 0x000fe40008011618 */
[----:B------:R-:W-:Y:S02]  /*1250*/  @UP2 USHF.R.U32.HI UR5, URZ, UR9, UR10 ;  /* 0x00000009ff052299 */ /* 0x000fe4000801160a */
[----:B------:R-:W-:Y:S01]  /*1260*/  UMOV UR7, UR23 ;  /* 0x0000001700077c82 */ /* 0x000fe20008000000 */
[----:B------:R-:W-:Y:S01]  /*1270*/  UMOV UR18, UR19 ;  /* 0x0000001300127c82 */ /* 0x000fe20008000000 */
[----:B------:R-:W-:-:S02]  /*1280*/  @UP2 USHF.R.U32.HI UR6, URZ, UR9, UR7 ;  /* 0x00000009ff062299 */ /* 0x000fc40008011607 */
[----:B------:R-:W-:Y:S02]  /*1290*/  USHF.R.U32.HI UR13, URZ, UR13, UR18 ;  /* 0x0000000dff0d7299 */ /* 0x000fe40008011612 */
[----:B------:R-:W-:Y:S02]  /*12a0*/  USEL UR4, UR20, UR24, !UP0 ;  /* 0x0000001814047287 */ /* 0x000fe4000c000000 */
[----:B------:R-:W-:Y:S02]  /*12b0*/  UIMAD UR7, UR5, UR21, URZ ;  /* 0x00000015050772a4 */ /* 0x000fe4000f8e02ff */
[----:B------:R-:W-:Y:S02]  /*12c0*/  USEL UR5, UR16, UR13, !UP1 ;  /* 0x0000000d10057287 */ /* 0x000fe4000c800000 */
[----:B------:R-:W-:Y:S02]  /*12d0*/  UIMAD UR12, UR6, UR21, URZ ;  /* 0x00000015060c72a4 */ /* 0x000fe4000f8e02ff */
[----:B------:R-:W-:-:S02]  /*12e0*/  UISETP.GE.AND UP0, UPT, UR4, UR7, UPT ;  /* 0x000000070400728c */ /* 0x000fc4000bf06270 */
[----:B------:R-:W-:Y:S02]  /*12f0*/  UIMAD.WIDE.U32 UR10, UR4, UR8, URZ ;  /* 0x00000008040a72a5 */ /* 0x000fe4000f8e00ff */
[----:B------:R-:W-:Y:S02]  /*1300*/  UISETP.GE.OR UP0, UPT, UR5, UR12, UP0 ;  /* 0x0000000c0500728c */ /* 0x000fe40008706670 */
[----:B------:R-:W-:Y:S02]  /*1310*/  UIMAD.WIDE.U32 UR12, UR5, UR8, URZ ;  /* 0x00000008050c72a5 */ /* 0x000fe4000f8e00ff */
[----:B------:R-:W-:Y:S01]  /*1320*/  UIADD3 UR10, UPT, UPT, -UR4, URZ, URZ ;  /* 0x000000ff040a7290 */ /* 0x000fe2000fffe1ff */
[----:B------:R-:W-:Y:S01]  /*1330*/  UMOV UR8, UR11 ;  /* 0x0000000b00087c82 */ /* 0x000fe20008000000 */
[----:B------:R-:W-:Y:S02]  /*1340*/  UIADD3 UR11, UPT, UPT, -UR5, URZ, URZ ;  /* 0x000000ff050b7290 */ /* 0x000fe4000fffe1ff */
[----:B------:R-:W-:-:S03]  /*1350*/  USHF.R.U32.HI UR8, URZ, UR9, UR8 ;  /* 0x00000009ff087299 */ /* 0x000fc60008011608 */
[----:B------:R-:W-:Y:S01]  /*1360*/  @!UP0 UMOV UR7, UR13 ;  /* 0x0000000d00078c82 */ /* 0x000fe20008000000 */
[----:B------:R-:W-:Y:S02]  /*1370*/  UIMAD UR20, UR14, UR10, UR20 ;  /* 0x0000000a0e1472a4 */ /* 0x000fe4000f8e0214 */
[----:B------:R-:W-:Y:S02]  /*1380*/  USEL UR8, UR4, UR8, !UP2 ;  /* 0x0000000804087287 */ /* 0x000fe4000d000000 */
[----:B------:R-:W-:Y:S02]  /*1390*/  @!UP0 USHF.R.U32.HI UR7, URZ, UR9, UR7 ;  /* 0x00000009ff078299 */ /* 0x000fe40008011607 */
[----:B------:R-:W-:Y:S02]  /*13a0*/  UIADD3 UR9, UPT, UPT, -UR8, URZ, URZ ;  /* 0x000000ff08097290 */ /* 0x000fe4000fffe1ff */
[----:B------:R-:W-:Y:S02]  /*13b0*/  @!UP0 USEL UR7, UR5, UR7, !UP2 ;  /* 0x0000000705078287 */ /* 0x000fe4000d000000 */
[----:B------:R-:W-:-:S02]  /*13c0*/  UIMAD UR9, UR21, UR9, UR4 ;  /* 0x00000009150972a4 */ /* 0x000fc4000f8e0204 */
[----:B------:R-:W-:Y:S02]  /*13d0*/  @!UP0 UIADD3 UR8, UPT, UPT, UR8, -UR7, URZ ;  /* 0x8000000708088290 */ /* 0x000fe4000fffe0ff */
[----:B------:R-:W-:Y:S02]  /*13e0*/  @!UP0 UIMAD UR6, UR9, UR6, UR7 ;  /* 0x00000006090682a4 */ /* 0x000fe4000f8e0207 */
[----:B------:R-:W-:Y:S02]  /*13f0*/  @!UP0 UIMAD UR4, UR8, UR21, UR5 ;  /* 0x00000015080482a4 */ /* 0x000fe4000f8e0205 */
[----:B------:R-:W-:Y:S02]  /*1400*/  UIMAD UR16, UR27, UR11, UR16 ;  /* 0x0000000b1b1072a4 */ /* 0x000fe4000f8e0210 */
[----:B------:R-:W-:Y:S01]  /*1410*/  UIMAD UR20, UR4, UR14, UR20 ;  /* 0x0000000e041472a4 */ /* 0x000fe2000f8e0214 */
[----:B------:R-:W-:Y:S02]  /*1420*/  @!UP0 UMOV UR5, UR6 ;  /* 0x0000000600058c82 */ /* 0x000fe40008000000 */
[----:B------:R-:W-:-:S12]  /*1430*/  UIMAD UR16, UR5, UR27, UR16 ;  /* 0x0000001b051072a4 */ /* 0x000fd8000f8e0210 */
.L_x_18:
[----:B------:R-:W-:Y:S02]  /*1440*/  UISETP.NE.AND UP1, UPT, UR28, 0x1, UPT ;  /* 0x000000011c00788c */ /* 0x000fe4000bf25270 */
[----:B------:R-:W-:Y:S02]  /*1450*/  UISETP.NE.AND UP0, UPT, UR17, 0x2, UPT ;  /* 0x000000021100788c */ /* 0x000fe4000bf05270 */
[----:B------:R-:W-:-:S05]  /*1460*/  ULOP3.LUT UR21, UR26, 0x1000, URZ, 0xc0, !UPT ;  /* 0x000010001a157892 */ /* 0x000fca000f8ec0ff */
[----:B------:R-:W-:Y:S07]  /*1470*/  BRA.U UP1, `(.L_x_19) ;  /* 0x0000000101447547 */ /* 0x000fee000b800000 */
[----:B------:R-:W1:Y:S01]  /*1480*/  LDCU.128 UR8, c[0x0][0xb10] ;  /* 0x00016200ff0877ac */ /* 0x000e620008000c00 */
[----:B------:R-:W2:Y:S01]  /*1490*/  LDCU UR12, c[0x0][0xb0c] ;  /* 0x00016180ff0c77ac */ /* 0x000ea20008000800 */
[----:B------:R-:W3:Y:S01]  /*14a0*/  LDCU UR13, c[0x0][0xb20] ;  /* 0x00016400ff0d77ac */ /* 0x000ee20008000800 */
[----:B-1----:R-:W-:Y:S02]  /*14b0*/  UIMAD.WIDE.U32 UR6, UR16, UR8, URZ ;  /* 0x00000008100672a5 */ /* 0x002fe4000f8e00ff */
[----:B------:R-:W-:Y:S02]  /*14c0*/  UIMAD.WIDE.U32 UR4, UR20, UR11, URZ ;  /* 0x0000000b140472a5 */ /* 0x000fe4000f8e00ff */
[----:B--2---:R-:W-:Y:S02]  /*14d0*/  UISETP.NE.AND UP2, UPT, UR12, 0x1, UPT ;  /* 0x000000010c00788c */ /* 0x004fe4000bf45270 */
[----:B------:R-:W-:Y:S01]  /*14e0*/  UISETP.NE.AND UP1, UPT, UR10, 0x1, UPT ;  /* 0x000000010a00788c */ /* 0x000fe2000bf25270 */
[----:B------:R-:W-:-:S02]  /*14f0*/  UMOV UR6, UR7 ;  /* 0x0000000700067c82 */ /* 0x000fc40008000000 */
[----:B------:R-:W-:Y:S01]  /*1500*/  UMOV UR4, UR5 ;  /* 0x0000000500047c82 */ /* 0x000fe20008000000 */
[----:B------:R-:W-:Y:S02]  /*1510*/  USHF.R.U32.HI UR6, URZ, UR9, UR6 ;  /* 0x00000009ff067299 */ /* 0x000fe40008011606 */
[----:B---3--:R-:W-:Y:S02]  /*1520*/  USHF.R.U32.HI UR4, URZ, UR13, UR4 ;  /* 0x0000000dff047299 */ /* 0x008fe40008011604 */
[----:B------:R-:W-:Y:S02]  /*1530*/  USEL UR5, UR16, UR6, !UP2 ;  /* 0x0000000610057287 */ /* 0x000fe4000d000000 */
[----:B------:R-:W-:-:S04]  /*1540*/  USEL UR4, UR20, UR4, !UP1 ;  /* 0x0000000414047287 */ /* 0x000fc8000c800000 */
[----:B------:R-:W-:Y:S02]  /*1550*/  UIADD3 UR6, UPT, UPT, UR5, -UR4, URZ ;  /* 0x8000000405067290 */ /* 0x000fe4000fffe0ff */
[----:B------:R-:W-:Y:S02]  /*1560*/  UIADD3 UR4, UPT, UPT, -UR5, UR4, URZ ;  /* 0x0000000405047290 */ /* 0x000fe4000fffe1ff */
[----:B------:R-:W-:Y:S02]  /*1570*/  UIMAD UR20, UR6, UR10, UR20 ;  /* 0x0000000a061472a4 */ /* 0x000fe4000f8e0214 */
[----:B------:R-:W-:-:S12]  /*1580*/  UIMAD UR16, UR4, UR12, UR16 ;  /* 0x0000000c041072a4 */ /* 0x000fd8000f8e0210 */
.L_x_19:
[----:B------:R-:W-:Y:S05]  /*1590*/  BRA.U !UP5, `(.L_x_20) ;  /* 0x000000010d0c7547 */ /* 0x000fea000b800000 */
[----:B------:R-:W-:Y:S01]  /*15a0*/  UCGABAR_WAIT ;  /* 0x0000000000007dc7 */ /* 0x000fe20008000000 */
[----:B------:R-:W-:Y:S01]  /*15b0*/  CCTL.IVALL ;  /* 0x00000000ff00798f */ /* 0x000fe20002000000 */
[----:B------:R-:W-:Y:S05]  /*15c0*/  BRA `(.L_x_21) ;  /* 0x0000000000047947 */ /* 0x000fea0003800000 */
.L_x_20:
[----:B------:R-:W-:Y:S06]  /*15d0*/  BAR.SYNC.DEFER_BLOCKING 0x0 ;  /* 0x0000000000007b1d */ /* 0x000fec0000010000 */
.L_x_21:
[----:B------:R-:W-:Y:S05]  /*15e0*/  BRA.U UP0, `(.L_x_22) ;  /* 0x00000011009c7547 */ /* 0x000fea000b800000 */
[----:B------:R-:W1:Y:S01]  /*15f0*/  LDCU UR6, c[0x0][0x38c] ;  /* 0x00007180ff0677ac */ /* 0x000e620008000800 */
[----:B------:R-:W-:Y:S01]  /*1600*/  PLOP3.LUT P1, PT, PT, PT, UP3, 0x80, 0x8 ;  /* 0x000000000008781c */ /* 0x000fe20003f2f038 */
[----:B------:R-:W-:Y:S01]  /*1610*/  IMAD.MOV.U32 R12, RZ, RZ, 0x1 ;  /* 0x00000001ff0c7424 */ /* 0x000fe200078e00ff */
[----:B------:R-:W-:Y:S01]  /*1620*/  ISETP.EQ.OR P2, PT, R0, RZ, P3 ;  /* 0x000000ff0000720c */ /* 0x000fe20001f42670 */
[----:B------:R-:W-:Y:S01]  /*1630*/  UISETP.NE.AND UP1, UPT, UR17, URZ, UPT ;  /* 0x000000ff1100728c */ /* 0x000fe2000bf25270 */
[----:B------:R-:W-:Y:S02]  /*1640*/  PLOP3.LUT P1, PT, P1, PT, PT, 0x8, 0x80 ;  /* 0x000000000080781c */ /* 0x000fe40000f2e170 */
[----:B------:R-:W-:Y:S01]  /*1650*/  CS2R R10, SRZ ;  /* 0x00000000000a7805 */ /* 0x000fe2000001ff00 */
[----:B------:R-:W-:Y:S01]  /*1660*/  IMAD.MOV.U32 R9, RZ, RZ, RZ ;  /* 0x000000ffff097224 */ /* 0x000fe200078e00ff */
[----:B------:R-:W2:Y:S01]  /*1670*/  LDCU UR39, c[0x0][0x370] ;  /* 0x00006e00ff2777ac */ /* 0x000ea20008000800 */
[----:B------:R-:W-:Y:S01]  /*1680*/  IMAD.MOV.U32 R8, RZ, RZ, 0x1 ;  /* 0x00000001ff087424 */ /* 0x000fe200078e00ff */
[----:B------:R-:W3:Y:S01]  /*1690*/  LDCU.64 UR28, c[0x0][0x348] ;  /* 0x00006900ff1c77ac */ /* 0x000ee20008000a00 */
[----:B------:R-:W-:-:S02]  /*16a0*/  USHF.R.U32.HI UR44, URZ, 0x6, UR21 ;  /* 0x00000006ff2c7899 */ /* 0x000fc40008011615 */
[----:B-1----:R-:W-:Y:S02]  /*16b0*/  UIADD3 UR5, UPT, UPT, UR6, 0x3f, URZ ;  /* 0x0000003f06057890 */ /* 0x002fe4000fffe0ff */
[----:B------:R-:W-:Y:S02]  /*16c0*/  UIADD3 UR46, UPT, UPT, UR6, 0x7e, URZ ;  /* 0x0000007e062e7890 */ /* 0x000fe4000fffe0ff */
[----:B------:R-:W-:Y:S01]  /*16d0*/  USHF.R.S32.HI UR4, URZ, 0x1f, UR5 ;  /* 0x0000001fff047899 */ /* 0x000fe20008011405 */
[----:B------:R-:W1:Y:S03]  /*16e0*/  LDCU UR38, c[0x0][0x374] ;  /* 0x00006e80ff2677ac */ /* 0x000e660008000800 */
[----:B------:R-:W-:Y:S02]  /*16f0*/  ULEA.HI UR4, UR4, UR5, URZ, 0x6 ;  /* 0x0000000504047291 */ /* 0x000fe4000f8f30ff */
[----:B------:R-:W-:-:S02]  /*1700*/  USEL UR25, UR37, 0x2, UP1 ;  /* 0x0000000225197887 */ /* 0x000fc40008800000 */
[----:B------:R-:W-:Y:S02]  /*1710*/  USHF.R.S32.HI UR41, URZ, 0x6, UR4 ;  /* 0x00000006ff297899 */ /* 0x000fe40008011404 */
[----:B------:R-:W-:Y:S02]  /*1720*/  UIADD3 UR4, UPT, UPT, UR6, -0x1, URZ ;  /* 0xffffffff06047890 */ /* 0x000fe4000fffe0ff */
[----:B------:R-:W-:Y:S02]  /*1730*/  UISETP.LT.U32.AND UP0, UPT, UR41, 0x3, UPT ;  /* 0x000000032900788c */ /* 0x000fe4000bf01070 */
[----:B------:R-:W-:Y:S02]  /*1740*/  UISETP.GE.U32.AND UP2, UPT, UR4, -0x7f, UPT ;  /* 0xffffff810400788c */ /* 0x000fe4000bf46070 */
[----:B------:R-:W-:Y:S01]  /*1750*/  USEL UR40, UR41, 0x3, UP0 ;  /* 0x0000000329287887 */ /* 0x000fe20008000000 */
[----:B------:R-:W-:-:S03]  /*1760*/  UMOV UR5, URZ ;  /* 0x000000ff00057c82 */ /* 0x000fc60008000000 */
[----:B------:R-:W-:Y:S02]  /*1770*/  UIADD3 UR24, UPT, UPT, UR40, -0x1, URZ ;  /* 0xffffffff28187890 */ /* 0x000fe4000fffe0ff */
[----:B------:R-:W-:-:S03]  /*1780*/  UIADD3 UR43, UPT, UPT, UR41, -UR40, URZ ;  /* 0x80000028292b7290 */ /* 0x000fc6000fffe0ff */
[----:B------:R-:W-:-:S04]  /*1790*/  @UP2 UIADD3 UR24, UPT, UPT, UR40, URZ, URZ ;  /* 0x000000ff28182290 */ /* 0x000fc8000fffe0ff */
[----:B-123--:R-:W-:-:S12]  /*17a0*/  UIADD3 UR24, UPT, UPT, UR24, 0x1, URZ ;  /* 0x0000000118187890 */ /* 0x00efd8000fffe0ff */
.L_x_42:
[----:B------:R-:W-:Y:S01]  /*17b0*/  UISETP.NE.AND UP0, UPT, UR45, URZ, UPT ;  /* 0x000000ff2d00728c */ /* 0x000fe2000bf05270 */
[----:B-1----:R-:W1:Y:S08]  /*17c0*/  S2UR UR45, SR_CgaCtaId ;  /* 0x00000000002d79c3 */ /* 0x002e700000008800 */
[----:B------:R-:W-:Y:S05]  /*17d0*/  BRA.U UP0, `(.L_x_23) ;  /* 0x0000000100347547 */ /* 0x000fea000b800000 */
[----:B------:R-:W2:Y:S01]  /*17e0*/  S2R R0, SR_CgaCtaId ;  /* 0x0000000000007919 */ /* 0x000ea20000008800 */
[----:B------:R-:W-:Y:S02]  /*17f0*/  MOV R3, 0x400 ;  /* 0x0000040000037802 */ /* 0x000fe40000000f00 */
[----:B------:R-:W-:Y:S02]  /*1800*/  SHF.L.U32 R2, R8, 0x1f, RZ ;  /* 0x0000001f08027819 */ /* 0x000fe400000006ff */
[----:B--2---:R-:W-:-:S05]  /*1810*/  LEA R0, R0, R3, 0x18 ;  /* 0x0000000300007211 */ /* 0x004fca00078ec0ff */
[----:B------:R-:W-:-:S04]  /*1820*/  IMAD R3, R9, 0x8, R0 ;  /* 0x0000000809037824 */ /* 0x000fc800078e0200 */
[----:B------:R-:W2:Y:S02]  /*1830*/  SYNCS.PHASECHK.TRANS64.TRYWAIT P0, [R3+URZ+0xd0], R2 ;  /* 0x0000d002030075a7 */ /* 0x000ea400080011ff */
[----:B--2---:R-:W-:Y:S05]  /*1840*/  @!P0 BRA `(.L_x_24) ;  /* 0x0000006c00b48947 */ /* 0x004fea0003800000 */
.L_x_112:
[----:B------:R-:W-:Y:S01]  /*1850*/  VIADD R9, R9, 0x1 ;  /* 0x0000000109097836 */ /* 0x000fe20000000000 */
[----:B------:R2:W-:Y:S04]  /*1860*/  SYNCS.ARRIVE.TRANS64.A1T0 RZ, [R3+URZ+0xc0], RZ ;  /* 0x0000c0ff03ff79a7 */ /* 0x0005e800081000ff */
[----:B------:R-:W-:-:S04]  /*1870*/  ISETP.NE.AND P0, PT, R9, 0x2, PT ;  /* 0x000000020900780c */ /* 0x000fc80003f05270 */
[----:B------:R-:W-:Y:S02]  /*1880*/  SEL R9, R9, RZ, P0 ;  /* 0x000000ff09097207 */ /* 0x000fe40000000000 */
[----:B--2---:R-:W-:-:S04]  /*1890*/  SEL R3, RZ, 0x1, P0 ;  /* 0x00000001ff037807 */ /* 0x004fc80000000000 */
[----:B------:R-:W-:-:S07]  /*18a0*/  LOP3.LUT R8, R8, R3, RZ, 0x3c, !PT ;  /* 0x0000000308087212 */ /* 0x000fce00078e3cff */
.L_x_23:
[----:B------:R-:W-:Y:S01]  /*18b0*/  UMOV UR6, 0x400 ;  /* 0x0000040000067882 */ /* 0x000fe20000000000 */
[----:B------:R-:W-:Y:S01]  /*18c0*/  SHF.L.U32 R0, R12, 0x1f, RZ ;  /* 0x0000001f0c007819 */ /* 0x000fe200000006ff */
[----:B-1----:R-:W-:Y:S02]  /*18d0*/  ULEA UR6, UR45, UR6, 0x18 ;  /* 0x000000062d067291 */ /* 0x002fe4000f8ec0ff */
[----:B------:R-:W-:Y:S02]  /*18e0*/  UISETP.GE.U32.AND UP0, UPT, UR46, 0x7f, UPT ;  /* 0x0000007f2e00788c */ /* 0x000fe4000bf06070 */
[----:B------:R-:W-:Y:S02]  /*18f0*/  ULEA UR4, UR5, UR6, 0x3 ;  /* 0x0000000605047291 */ /* 0x000fe4000f8e18ff */
[----:B------:R-:W-:Y:S02]  /*1900*/  USHF.L.U32 UR11, UR20, 0x7, URZ ;  /* 0x00000007140b7899 */ /* 0x000fe400080006ff */
[----:B------:R-:W-:Y:S01]  /*1910*/  ULEA UR35, UR16, UR44, 0x7 ;  /* 0x0000002c10237291 */ /* 0x000fe2000f8e38ff */
[----:B------:R-:W-:-:S04]  /*1920*/  UMOV UR13, URZ ;  /* 0x000000ff000d7c82 */ /* 0x000fc80008000000 */
[----:B------:R1:W2:Y:S01]  /*1930*/  SYNCS.PHASECHK.TRANS64.TRYWAIT P0, [UR4+0x18], R0 ;  /* 0x00001800ff0075a7 */ /* 0x0002a20008001104 */
[----:B------:R-:W-:Y:S06]  /*1940*/  BRA.U !UP0, `(.L_x_25) ;  /* 0x0000000108bc7547 */ /* 0x000fec000b800000 */
[----:B------:R-:W-:Y:S01]  /*1950*/  UMOV UR7, URZ ;  /* 0x000000ff00077c82 */ /* 0x000fe20008000000 */
[----:B------:R-:W-:-:S05]  /*1960*/  UMOV UR4, UR5 ;  /* 0x0000000500047c82 */ /* 0x000fca0008000000 */
.L_x_31:
[----:B------:R-:W-:Y:S01]  /*1970*/  ULEA UR33, UR4, UR6, 0x3 ;  /* 0x0000000604217291 */ /* 0x000fe2000f8e18ff */
[----:B--2---:R-:W-:Y:S01]  /*1980*/  @!P3 MOV R2, 0x4000 ;  /* 0x000040000002b802 */ /* 0x004fe20000000f00 */
[----:B--2-4-:R-:W-:Y:S10]  /*1990*/  @P0 BRA `(.L_x_26) ;  /* 0x00000000000c0947 */ /* 0x014ff40003800000 */
[----:B------:R-:W-:-:S04]  /*19a0*/  SHF.L.U32 R3, R12, 0x1f, RZ ;  /* 0x0000001f0c037819 */ /* 0x000fc800000006ff */
[----:B------:R-:W2:Y:S02]  /*19b0*/  SYNCS.PHASECHK.TRANS64.TRYWAIT P0, [UR33+0x18], R3 ;  /* 0x00001803ff0075a7 */ /* 0x000ea40008001121 */
[----:B--2---:R-:W-:Y:S05]  /*19c0*/  @!P0 BRA `(.L_x_27) ;  /* 0x0000006c00688947 */ /* 0x004fea0003800000 */
.L_x_26:
[----:B------:R2:W-:Y:S01]  /*19d0*/  @!P3 SYNCS.ARRIVE.TRANS64 RZ, [UR33], R2 ;  /* 0x00000002ffffb9a7 */ /* 0x0005e20008000021 */
[----:B------:R-:W-:-:S04]  /*19e0*/  ULOP3.LUT UR5, UR25, 0x2, URZ, 0xfc, !UPT ;  /* 0x0000000219057892 */ /* 0x000fc8000f8efcff */
[----:B------:R-:W-:-:S09]  /*19f0*/  UISETP.NE.AND UP0, UPT, UR5, 0x2, UPT ;  /* 0x000000020500788c */ /* 0x000fd2000bf05270 */
[----:B------:R-:W-:Y:S05]  /*1a00*/  BRA.U UP0, `(.L_x_28) ;  /* 0x0000000100047547 */ /* 0x000fea000b800000 */
[----:B------:R-:W-:Y:S05]  /*1a10*/  BPT.TRAP 0x1 ;  /* 0x000000040000795c */ /* 0x000fea0000300000 */
.L_x_28:
[----:B------:R-:W-:Y:S04]  /*1a20*/  BSSY.RECONVERGENT B0, `(.L_x_29) ;  /* 0x0000003000007945 */ /* 0x000fe80003800200 */
[----:B------:R-:W-:Y:S05]  /*1a30*/  @P2 BRA `(.L_x_30) ;  /* 0x0000000000042947 */ /* 0x000fea0003800000 */
[----:B------:R-:W-:Y:S05]  /*1a40*/  BPT.TRAP 0x1 ;  /* 0x000000040000795c */ /* 0x000fea0000300000 */
.L_x_30:
[----:B------:R-:W-:Y:S05]  /*1a50*/  BSYNC.RECONVERGENT B0 ;  /* 0x0000000000007941 */ /* 0x000fea0003800200 */
.L_x_29:
[----:B------:R-:W-:Y:S02]  /*1a60*/  UIADD3 UR5, UPT, UPT, UR4, 0x1, URZ ;  /* 0x0000000104057890 */ /* 0x000fe4000fffe0ff */
[----:B------:R-:W-:Y:S02]  /*1a70*/  UIADD3 UR16, UP1, UPT, UR28, 0x80, URZ ;  /* 0x000000801c107890 */ /* 0x000fe4000ff3e0ff */
[----:B------:R-:W-:Y:S02]  /*1a80*/  UISETP.NE.AND UP0, UPT, UR5, 0x3, UPT ;  /* 0x000000030500788c */ /* 0x000fe4000bf05270 */
[----:B------:R-:W-:Y:S02]  /*1a90*/  USHF.L.U32 UR34, UR7, 0x6, URZ ;  /* 0x0000000607227899 */ /* 0x000fe400080006ff */
[----:B------:R-:W-:Y:S02]  /*1aa0*/  USEL UR9, URZ, 0x1, UP0 ;  /* 0x00000001ff097887 */ /* 0x000fe40008000000 */
[----:B------:R-:W-:-:S02]  /*1ab0*/  USEL UR5, UR5, URZ, UP0 ;  /* 0x000000ff05057287 */ /* 0x000fc40008000000 */
[----:B------:R-:W-:Y:S02]  /*1ac0*/  UIADD3 UR14, UP0, UPT, UR28, 0x180, URZ ;  /* 0x000001801c0e7890 */ /* 0x000fe4000ff1e0ff */
[----:B------:R-:W-:Y:S01]  /*1ad0*/  ULEA UR8, UR5, UR6, 0x3 ;  /* 0x0000000605087291 */ /* 0x000fe2000f8e18ff */
[----:B------:R-:W-:Y:S01]  /*1ae0*/  LOP3.LUT R12, R12, UR9, RZ, 0x3c, !PT ;  /* 0x000000090c0c7c12 */ /* 0x000fe2000f8e3cff */
[----:B------:R-:W-:Y:S02]  /*1af0*/  UIADD3.X UR17, UPT, UPT, URZ, UR29, URZ, UP1, !UPT ;  /* 0x0000001dff117290 */ /* 0x000fe40008ffe4ff */
[----:B------:R-:W-:Y:S01]  /*1b00*/  UIADD3.X UR15, UPT, UPT, URZ, UR29, URZ, UP0, !UPT ;  /* 0x0000001dff0f7290 */ /* 0x000fe200087fe4ff */
[----:B-1----:R-:W-:Y:S01]  /*1b10*/  SHF.L.U32 R0, R12, 0x1f, RZ ;  /* 0x0000001f0c007819 */ /* 0x002fe200000006ff */
[----:B------:R-:W-:Y:S01]  /*1b20*/  UMOV UR18, 0x0 ;  /* 0x0000000000127882 */ /* 0x000fe20000000000 */
[----:B------:R-:W-:Y:S01]  /*1b30*/  UMOV UR19, 0x10000000 ;  /* 0x1000000000137882 */ /* 0x000fe20000000000 */
[----:B------:R-:W-:Y:S01]  /*1b40*/  UMOV UR12, UR36 ;  /* 0x00000024000c7c82 */ /* 0x000fe20008000000 */
[----:B------:R3:W4:Y:S01]  /*1b50*/  SYNCS.PHASECHK.TRANS64.TRYWAIT P0, [UR8+0x18], R0 ;  /* 0x00001800ff0075a7 */ /* 0x0007220008001108 */
[----:B------:R-:W-:Y:S01]  /*1b60*/  USHF.L.U32 UR8, UR4, 0xd, URZ ;  /* 0x0000000d04087899 */ /* 0x000fe200080006ff */
[----:B------:R-:W-:-:S02]  /*1b70*/  UMOV UR9, UR33 ;  /* 0x0000002100097c82 */ /* 0x000fc40008000000 */
[----:B------:R-:W-:Y:S01]  /*1b80*/  UMOV UR4, 0x30000 ;  /* 0x0003000000047882 */ /* 0x000fe20000000000 */
[----:B------:R-:W-:Y:S02]  /*1b90*/  ULOP3.LUT UR32, UR8, UR21, URZ, 0xfc, !UPT ;  /* 0x0000001508207292 */ /* 0x000fe4000f8efcff */
[----:B------:R-:W-:Y:S02]  /*1ba0*/  UIADD3 UR8, UPT, UPT, UR6, 0xe400, UR8 ;  /* 0x0000e40006087890 */ /* 0x000fe4000fffe008 */
[----:B------:R-:W-:Y:S01]  /*1bb0*/  UIADD3 UR32, UPT, UPT, UR6, 0x8400, UR32 ;  /* 0x0000840006207890 */ /* 0x000fe2000fffe020 */
[----:B------:R-:W-:Y:S01]  /*1bc0*/  UMOV UR10, UR34 ;  /* 0x00000022000a7c82 */ /* 0x000fe20008000000 */
[----:B------:R-:W-:Y:S01]  /*1bd0*/  UIADD3 UR7, UPT, UPT, UR7, 0x1, URZ ;  /* 0x0000000107077890 */ /* 0x000fe2000fffe0ff */
[----:B------:R-:W-:-:S03]  /*1be0*/  UMOV UR13, UR24 ;  /* 0x00000018000d7c82 */ /* 0x000fc60008000000 */
[----:B------:R-:W-:-:S03]  /*1bf0*/  UISETP.NE.AND UP0, UPT, UR7, UR24, UPT ;  /* 0x000000180700728c */ /* 0x000fc6000bf05270 */
[----:B------:R1:W-:Y:S01]  /*1c00*/  UTMALDG.3D.MULTICAST [UR32], [UR16], UR4, desc[UR18] ;  /* 0x00001220100073b4 */ /* 0x0003e20008011804 */
[----:B------:R3:W-:Y:S01]  /*1c10*/  UTMALDG.3D [UR8], [UR14], desc[UR18] ;  /* 0x000012080e0075b4 */ /* 0x0007e20008011000 */
[----:B-1----:R-:W-:-:S04]  /*1c20*/  UMOV UR4, UR5 ;  /* 0x0000000500047c82 */ /* 0x002fc80008000000 */
[----:B---3--:R-:W-:Y:S05]  /*1c30*/  BRA.U UP0, `(.L_x_31) ;  /* 0xfffffffd004c7547 */ /* 0x008fea000b83ffff */
.L_x_25:
[----:B------:R-:W-:Y:S01]  /*1c40*/  ULEA UR4, UR5, UR6, 0x3 ;  /* 0x0000000605047291 */ /* 0x000fe2000f8e18ff */
[----:B-1----:R-:W-:Y:S01]  /*1c50*/  SHF.L.U32 R0, R12, 0x1f, RZ ;  /* 0x0000001f0c007819 */ /* 0x002fe200000006ff */
[----:B------:R-:W-:Y:S01]  /*1c60*/  @!P1 SYNCS.ARRIVE.TRANS64.A1T0 RZ, [UR6+0x58], RZ ;  /* 0x000058ffffff99a7 */ /* 0x000fe20008100006 */
[----:B------:R-:W-:-:S06]  /*1c70*/  UISETP.GT.AND UP0, UPT, UR41, UR40, UPT ;  /* 0x000000282900728c */ /* 0x000fcc000bf04270 */
[----:B--2-4-:R1:W2:Y:S03]  /*1c80*/  SYNCS.PHASECHK.TRANS64.TRYWAIT P0, [UR4+0x18], R0 ;  /* 0x00001800ff0075a7 */ /* 0x0142a60008001104 */
[----:B------:R-:W-:Y:S05]  /*1c90*/  BRA.U !UP0, `(.L_x_32) ;  /* 0x0000000108c07547 */ /* 0x000fea000b800000 */
[----:B------:R-:W-:Y:S01]  /*1ca0*/  UIADD3 UR26, UPT, UPT, UR43, UR13, URZ ;  /* 0x0000000d2b1a7290 */ /* 0x000fe2000fffe0ff */
[----:B------:R-:W-:-:S11]  /*1cb0*/  UMOV UR4, UR5 ;  /* 0x0000000500047c82 */ /* 0x000fd60008000000 */
.L_x_38:
[----:B------:R-:W-:Y:S01]  /*1cc0*/  ULEA UR17, UR4, UR6, 0x3 ;  /* 0x0000000604117291 */ /* 0x000fe2000f8e18ff */
[----:B--2---:R-:W-:Y:S01]  /*1cd0*/  @!P3 MOV R2, 0x4000 ;  /* 0x000040000002b802 */ /* 0x004fe20000000f00 */
[----:B--2-4-:R-:W-:Y:S10]  /*1ce0*/  @P0 BRA `(.L_x_33) ;  /* 0x00000000000c0947 */ /* 0x014ff40003800000 */
[----:B------:R-:W-:-:S04]  /*1cf0*/  SHF.L.U32 R3, R12, 0x1f, RZ ;  /* 0x0000001f0c037819 */ /* 0x000fc800000006ff */
[----:B------:R-:W2:Y:S02]  /*1d00*/  SYNCS.PHASECHK.TRANS64.TRYWAIT P0, [UR17+0x18], R3 ;  /* 0x00001803ff0075a7 */ /* 0x000ea40008001111 */
[----:B--2---:R-:W-:Y:S05]  /*1d10*/  @!P0 BRA `(.L_x_34) ;  /* 0x0000006800ac8947 */ /* 0x004fea0003800000 */
.L_x_33:
[----:B------:R2:W-:Y:S01]  /*1d20*/  @!P3 SYNCS.ARRIVE.TRANS64 RZ, [UR17], R2 ;  /* 0x00000002ffffb9a7 */ /* 0x0005e20008000011 */
[----:B------:R-:W-:-:S04]  /*1d30*/  ULOP3.LUT UR5, UR25, 0x2, URZ, 0xfc, !UPT ;  /* 0x0000000219057892 */ /* 0x000fc8000f8efcff */
[----:B------:R-:W-:-:S09]  /*1d40*/  UISETP.NE.AND UP0, UPT, UR5, 0x2, UPT ;  /* 0x000000020500788c */ /* 0x000fd2000bf05270 */
[----:B------:R-:W-:Y:S05]  /*1d50*/  BRA.U UP0, `(.L_x_35) ;  /* 0x0000000100047547 */ /* 0x000fea000b800000 */
[----:B------:R-:W-:Y:S05]  /*1d60*/  BPT.TRAP 0x1 ;  /* 0x000000040000795c */ /* 0x000fea0000300000 */
.L_x_35:
[----:B------:R-:W-:Y:S04]  /*1d70*/  BSSY.RECONVERGENT B0, `(.L_x_36) ;  /* 0x0000003000007945 */ /* 0x000fe80003800200 */
[----:B------:R-:W-:Y:S05]  /*1d80*/  @P2 BRA `(.L_x_37) ;  /* 0x0000000000042947 */ /* 0x000fea0003800000 */
[----:B------:R-:W-:Y:S05]  /*1d90*/  BPT.TRAP 0x1 ;  /* 0x000000040000795c */ /* 0x000fea0000300000 */
.L_x_37:
[----:B------:R-:W-:Y:S05]  /*1da0*/  BSYNC.RECONVERGENT B0 ;  /* 0x0000000000007941 */ /* 0x000fea0003800200 */
.L_x_36:
[----:B------:R-:W-:Y:S02]  /*1db0*/  UIADD3 UR5, UPT, UPT, UR4, 0x1, URZ ;  /* 0x0000000104057890 */ /* 0x000fe4000fffe0ff */
[----:B------:R-:W-:Y:S02]  /*1dc0*/  UIADD3 UR14, UP1, UPT, UR28, 0x80, URZ ;  /* 0x000000801c0e7890 */ /* 0x000fe4000ff3e0ff */
[----:B------:R-:W-:Y:S02]  /*1dd0*/  UISETP.NE.AND UP0, UPT, UR5, 0x3, UPT ;  /* 0x000000030500788c */ /* 0x000fe4000bf05270 */
[----:B------:R-:W-:Y:S02]  /*1de0*/  USHF.L.U32 UR18, UR13, 0x6, URZ ;  /* 0x000000060d127899 */ /* 0x000fe400080006ff */
[----:B------:R-:W-:Y:S02]  /*1df0*/  USEL UR8, URZ, 0x1, UP0 ;  /* 0x00000001ff087887 */ /* 0x000fe40008000000 */
[----:B------:R-:W-:-:S02]  /*1e00*/  USEL UR5, UR5, URZ, UP0 ;  /* 0x000000ff05057287 */ /* 0x000fc40008000000 */
[----:B------:R-:W-:Y:S02]  /*1e10*/  UIADD3 UR22, UP0, UPT, UR28, 0x180, URZ ;  /* 0x000001801c167890 */ /* 0x000fe4000ff1e0ff */
[----:B------:R-:W-:Y:S01]  /*1e20*/  LOP3.LUT R12, R12, UR8, RZ, 0x3c, !PT ;  /* 0x000000080c0c7c12 */ /* 0x000fe2000f8e3cff */
[----:B------:R-:W-:Y:S02]  /*1e30*/  USHF.L.U32 UR8, UR4, 0xd, URZ ;  /* 0x0000000d04087899 */ /* 0x000fe400080006ff */
[----:B------:R-:W-:Y:S01]  /*1e40*/  ULEA UR7, UR5, UR6, 0x3 ;  /* 0x0000000605077291 */ /* 0x000fe2000f8e18ff */
[----:B-1----:R-:W-:Y:S01]  /*1e50*/  SHF.L.U32 R0, R12, 0x1f, RZ ;  /* 0x0000001f0c007819 */ /* 0x002fe200000006ff */
[----:B------:R-:W-:Y:S02]  /*1e60*/  ULOP3.LUT UR16, UR8, UR21, URZ, 0xfc, !UPT ;  /* 0x0000001508107292 */ /* 0x000fe4000f8efcff */
[----:B------:R-:W-:Y:S02]  /*1e70*/  UIADD3.X UR15, UPT, UPT, URZ, UR29, URZ, UP1, !UPT ;  /* 0x0000001dff0f7290 */ /* 0x000fe40008ffe4ff */
[----:B------:R-:W-:-:S02]  /*1e80*/  UIADD3 UR16, UPT, UPT, UR6, 0x8400, UR16 ;  /* 0x0000840006107890 */ /* 0x000fc4000fffe010 */
[----:B------:R-:W-:Y:S01]  /*1e90*/  UIADD3 UR8, UPT, UPT, UR6, 0xe400, UR8 ;  /* 0x0000e40006087890 */ /* 0x000fe2000fffe008 */
[----:B------:R3:W4:Y:S01]  /*1ea0*/  SYNCS.PHASECHK.TRANS64.TRYWAIT P0, [UR7+0x18], R0 ;  /* 0x00001800ff0075a7 */ /* 0x0007220008001107 */
[----:B------:R-:W-:Y:S01]  /*1eb0*/  UIADD3.X UR23, UPT, UPT, URZ, UR29, URZ, UP0, !UPT ;  /* 0x0000001dff177290 */ /* 0x000fe200087fe4ff */
[----:B------:R-:W-:Y:S01]  /*1ec0*/  UMOV UR4, 0x30000 ;  /* 0x0003000000047882 */ /* 0x000fe20000000000 */
[----:B------:R-:W-:Y:S01]  /*1ed0*/  UMOV UR30, 0x0 ;  /* 0x00000000001e7882 */ /* 0x000fe20000000000 */
[----:B------:R-:W-:Y:S01]  /*1ee0*/  UMOV UR31, 0x10000000 ;  /* 0x10000000001f7882 */ /* 0x000fe20000000000 */
[----:B------:R-:W-:Y:S01]  /*1ef0*/  UMOV UR19, UR35 ;  /* 0x0000002300137c82 */ /* 0x000fe20008000000 */
[----:B------:R-:W-:Y:S01]  /*1f00*/  UMOV UR20, UR36 ;  /* 0x0000002400147c82 */ /* 0x000fe20008000000 */
[----:B------:R-:W-:Y:S01]  /*1f10*/  UMOV UR12, UR36 ;  /* 0x00000024000c7c82 */ /* 0x000fe20008000000 */
[----:B------:R-:W-:Y:S01]  /*1f20*/  UMOV UR9, UR17 ;  /* 0x0000001100097c82 */ /* 0x000fe20008000000 */
[----:B------:R-:W-:Y:S01]  /*1f30*/  UMOV UR10, UR18 ;  /* 0x00000012000a7c82 */ /* 0x000fe20008000000 */
[----:B------:R1:W-:Y:S01]  /*1f40*/  UTMALDG.3D.MULTICAST [UR16], [UR14], UR4, desc[UR30] ;  /* 0x00001e100e0073b4 */ /* 0x0003e20008011804 */
[----:B------:R-:W-:-:S04]  /*1f50*/  UIADD3 UR13, UPT, UPT, UR13, 0x1, URZ ;  /* 0x000000010d0d7890 */ /* 0x000fc8000fffe0ff */
[----:B------:R-:W-:Y:S01]  /*1f60*/  UISETP.NE.AND UP0, UPT, UR13, UR26, UPT ;  /* 0x0000001a0d00728c */ /* 0x000fe2000bf05270 */
[----:B------:R3:W-:Y:S01]  /*1f70*/  UTMALDG.3D [UR8], [UR22], desc[UR30] ;  /* 0x00001e08160075b4 */ /* 0x0007e20008011000 */
[----:B-1----:R-:W-:-:S07]  /*1f80*/  UMOV UR4, UR5 ;  /* 0x0000000500047c82 */ /* 0x002fce0008000000 */
[----:B---3--:R-:W-:Y:S05]  /*1f90*/  BRA.U UP0, `(.L_x_38) ;  /* 0xfffffffd00487547 */ /* 0x008fea000b83ffff */
.L_x_32:
[C---:B------:R-:W-:Y:S01]  /*1fa0*/  LEA R3, R11.reuse, UR6, 0x3 ;  /* 0x000000060b037c11 */ /* 0x040fe2000f8e18ff */
[----:B------:R-:W-:Y:S01]  /*1fb0*/  NOP ;  /* 0x0000000000007918 */ /* 0x000fe20000000000 */
[----:B-1----:R-:W-:Y:S02]  /*1fc0*/  SHF.L.U32 R0, R10, 0x1f, RZ ;  /* 0x0000001f0a007819 */ /* 0x002fe400000006ff */
[----:B------:R-:W-:Y:S02]  /*1fd0*/  LEA R5, R11, UR6, 0x4 ;  /* 0x000000060b057c11 */ /* 0x000fe4000f8e20ff */
[----:B--2-4-:R-:W1:Y:S02]  /*1fe0*/  SYNCS.PHASECHK.TRANS64.TRYWAIT P0, [R3+URZ+0x60], R0 ;  /* 0x00006000030075a7 */ /* 0x014e6400080011ff */
[----:B-1----:R-:W-:Y:S05]  /*1ff0*/  @!P0 BRA `(.L_x_39) ;  /* 0x00000068000c8947 */ /* 0x002fea0003800000 */
.L_x_115:
[----:B------:R-:W2:Y:S01]  /*2000*/  LDS.128 R4, [R5+0xf0] ;  /* 0x0000f00005047984 */ /* 0x000ea20000000c00 */
[----:B------:R-:W-:Y:S01]  /*2010*/  UISETP.GE.AND UP0, UPT, UR42, 0x1, UPT ;  /* 0x000000012a00788c */ /* 0x000fe2000bf06270 */
[----:B------:R-:W-:Y:S01]  /*2020*/  @!PT LDS RZ, [RZ] ;  /* 0x00000000fffff984 */ /* 0x000fe20000000800 */
[----:B------:R-:W-:Y:S01]  /*2030*/  @!PT LDS RZ, [RZ] ;  /* 0x00000000fffff984 */ /* 0x000fe20000000800 */
[----:B------:R-:W-:Y:S01]  /*2040*/  @!PT LDS RZ, [RZ] ;  /* 0x00000000fffff984 */ /* 0x000fe20000000800 */
[----:B------:R-:W-:Y:S01]  /*2050*/  @!PT LDS RZ, [RZ] ;  /* 0x00000000fffff984 */ /* 0x000fe20000000800 */
[----:B------:R3:W-:Y:S06]  /*2060*/  MEMBAR.ALL.CTA ;  /* 0x0000000000007992 */ /* 0x0007ec0000008000 */
[----:B---3--:R-:W3:Y:S01]  /*2070*/  FENCE.VIEW.ASYNC.S ;  /* 0x00000000000073c6 */ /* 0x008ee20000000000 */
[----:B--2---:R-:W-:-:S13]  /*2080*/  LOP3.LUT P0, RZ, R6, 0x1, RZ, 0xc0, !PT ;  /* 0x0000000106ff7812 */ /* 0x004fda000780c0ff */
[----:B---3--:R-:W-:Y:S01]  /*2090*/  VOTEU.ANY UP1, P0 ;  /* 0x0000000000ff7886 */ /* 0x008fe20000020100 */
[----:B------:R-:W-:-:S13]  /*20a0*/  PLOP3.LUT P0, PT, PT, PT, UP1, 0x80, 0x8 ;  /* 0x000000000008781c */ /* 0x000fda0003f0f018 */
[----:B-1----:R-:W-:Y:S02]  /*20b0*/  @P0 LOP3.LUT R0, R5, 0xffff, RZ, 0xc0, !PT ;  /* 0x0000ffff05000812 */ /* 0x002fe400078ec0ff */
[----:B------:R-:W-:Y:S02]  /*20c0*/  @P0 MOV R2, R4 ;  /* 0x0000000400020202 */ /* 0x000fe40000000f00 */
[----:B------:R-:W-:Y:S01]  /*20d0*/  @P0 R2UR UR7, R0 ;  /* 0x00000000000702ca */ /* 0x000fe200000e0000 */
[----:B------:R-:W-:Y:S01]  /*20e0*/  VIADD R0, R3, 0x70 ;  /* 0x0000007003007836 */ /* 0x000fe20000000000 */
[----:B------:R-:W-:Y:S02]  /*20f0*/  @P0 SHF.R.U32.HI R4, RZ, 0x10, R5 ;  /* 0x00000010ff040819 */ /* 0x000fe40000011605 */
[----:B------:R-:W-:Y:S02]  /*2100*/  @P0 R2UR UR8, R2 ;  /* 0x00000000020802ca */ /* 0x000fe400000e0000 */
[----:B------:R-:W-:-:S02]  /*2110*/  PRMT R0, RZ, 0x654, R0 ;  /* 0x00000654ff007816 */ /* 0x000fc40000000000 */
[----:B------:R-:W-:Y:S02]  /*2120*/  @P0 R2UR UR4, R4 ;  /* 0x00000000040402ca */ /* 0x000fe400000e0000 */
[----:B------:R1:W-:Y:S03]  /*2130*/  SYNCS.ARRIVE.TRANS64.RED.A1T0 RZ, [R0+URZ], RZ ;  /* 0x000000ff00ff79a7 */ /* 0x0003e600081004ff */
[----:B------:R-:W-:-:S04]  /*2140*/  @UP1 UMOV UR27, UR7 ;  /* 0x00000007001b1c82 */ /* 0x000fc80008000000 */
[----:B------:R-:W-:-:S04]  /*2150*/  @UP1 UMOV UR37, UR8 ;  /* 0x0000000800251c82 */ /* 0x000fc80008000000 */
[----:B------:R-:W-:Y:S01]  /*2160*/  @UP1 UMOV UR36, UR4 ;  /* 0x0000000400241c82 */ /* 0x000fe20008000000 */
[----:B------:R-:W-:Y:S05]  /*2170*/  BRA.U !UP0, `(.L_x_40) ;  /* 0x0000000108d47547 */ /* 0x000fea000b800000 */
[----:B------:R-:W2:Y:S01]  /*2180*/  LDCU.128 UR12, c[0x0][0xb10] ;  /* 0x00016200ff0c77ac */ /* 0x000ea20008000c00 */
[----:B------:R-:W3:Y:S01]  /*2190*/  LDCU UR26, c[0x0][0xb20] ;  /* 0x00016400ff1a77ac */ /* 0x000ee20008000800 */
[----:B------:R-:W4:Y:S01]  /*21a0*/  LDCU UR20, c[0x0][0xb0c] ;  /* 0x00016180ff1477ac */ /* 0x000f220008000800 */
[----:B------:R-:W1:Y:S01]  /*21b0*/  LDCU.64 UR10, c[0x0][0xb28] ;  /* 0x00016500ff0a77ac */ /* 0x000e620008000a00 */
[----:B------:R-:W-:Y:S02]  /*21c0*/  UISETP.NE.AND UP3, UPT, UR42, 0x1, UPT ;  /* 0x000000012a00788c */ /* 0x000fe4000bf65270 */
[----:B--2---:R-:W-:Y:S02]  /*21d0*/  UIMAD.WIDE.U32 UR16, UR38, UR15, URZ ;  /* 0x0000000f261072a5 */ /* 0x004fe4000f8e00ff */
[----:B------:R-:W-:Y:S02]  /*21e0*/  UIMAD.WIDE.U32 UR8, UR39, UR12, URZ ;  /* 0x0000000c270872a5 */ /* 0x000fe4000f8e00ff */
[----:B------:R-:W-:-:S02]  /*21f0*/  UISETP.NE.AND UP0, UPT, UR14, 0x1, UPT ;  /* 0x000000010e00788c */ /* 0x000fc4000bf05270 */
[----:B------:R-:W-:Y:S01]  /*2200*/  UIMAD.WIDE.U32 UR22, UR27, UR15, URZ ;  /* 0x0000000f1b1672a5 */ /* 0x000fe2000f8e00ff */
[----:B------:R-:W-:Y:S02]  /*2210*/  UMOV UR16, UR17 ;  /* 0x0000001100107c82 */ /* 0x000fe40008000000 */
[----:B------:R-:W-:Y:S01]  /*2220*/  UMOV UR8, UR9 ;  /* 0x0000000900087c82 */ /* 0x000fe20008000000 */
[----:B---3--:R-:W-:Y:S02]  /*2230*/  USHF.R.U32.HI UR16, URZ, UR26, UR16 ;  /* 0x0000001aff107299 */ /* 0x008fe40008011610 */
[----:B----4-:R-:W-:Y:S02]  /*2240*/  UISETP.NE.AND UP2, UPT, UR20, 0x1, UPT ;  /* 0x000000011400788c */ /* 0x010fe4000bf45270 */
[----:B------:R-:W-:Y:S02]  /*2250*/  USHF.R.U32.HI UR8, URZ, UR13, UR8 ;  /* 0x0000000dff087299 */ /* 0x000fe40008011608 */
[----:B------:R-:W-:-:S02]  /*2260*/  USEL UR7, UR38, UR16, !UP0 ;  /* 0x0000001026077287 */ /* 0x000fc4000c000000 */
[----:B------:R-:W-:Y:S02]  /*2270*/  USEL UR8, UR39, UR8, !UP2 ;  /* 0x0000000827087287 */ /* 0x000fe4000d000000 */
[----:B-1----:R-:W-:Y:S01]  /*2280*/  UIMAD.WIDE.U32 UR16, UR7, UR10, URZ ;  /* 0x0000000a071072a5 */ /* 0x002fe2000f8e00ff */
[----:B------:R-:W-:Y:S01]  /*2290*/  UMOV UR4, UR23 ;  /* 0x0000001700047c82 */ /* 0x000fe20008000000 */
[----:B------:R-:W-:Y:S02]  /*22a0*/  UIMAD.WIDE.U32 UR18, UR37, UR12, URZ ;  /* 0x0000000c251272a5 */ /* 0x000fe4000f8e00ff */
[----:B------:R-:W-:-:S03]  /*22b0*/  UIMAD.WIDE.U32 UR22, UR8, UR10, URZ ;  /* 0x0000000a081672a5 */ /* 0x000fc6000f8e00ff */
[----:B------:R-:W-:Y:S01]  /*22c0*/  UMOV UR16, UR17 ;  /* 0x0000001100107c82 */ /* 0x000fe20008000000 */
[----:B------:R-:W-:Y:S02]  /*22d0*/  USHF.R.U32.HI UR4, URZ, UR26, UR4 ;  /* 0x0000001aff047299 */ /* 0x000fe40008011604 */
[----:B------:R-:W-:Y:S01]  /*22e0*/  @UP3 USHF.R.U32.HI UR7, URZ, UR11, UR16 ;  /* 0x0000000bff073299 */ /* 0x000fe20008011610 */
[----:B------:R-:W-:Y:S01]  /*22f0*/  UMOV UR18, UR19 ;  /* 0x0000001300127c82 */ /* 0x000fe20008000000 */
[----:B------:R-:W-:Y:S01]  /*2300*/  UMOV UR22, UR23 ;  /* 0x0000001700167c82 */ /* 0x000fe20008000000 */
[----:B------:R-:W-:Y:S02]  /*2310*/  USHF.R.U32.HI UR13, URZ, UR13, UR18 ;  /* 0x0000000dff0d7299 */ /* 0x000fe40008011612 */
[----:B------:R-:W-:Y:S02]  /*2320*/  USEL UR4, UR27, UR4, !UP0 ;  /* 0x000000041b047287 */ /* 0x000fe4000c000000 */
[----:B------:R-:W-:-:S02]  /*2330*/  @UP3 USHF.R.U32.HI UR8, URZ, UR11, UR22 ;  /* 0x0000000bff083299 */ /* 0x000fc40008011616 */
[----:B------:R-:W-:Y:S02]  /*2340*/  UIMAD UR9, UR42, UR7, URZ ;  /* 0x000000072a0972a4 */ /* 0x000fe4000f8e02ff */
[----:B------:R-:W-:Y:S02]  /*2350*/  USEL UR7, UR37, UR13, !UP2 ;  /* 0x0000000d25077287 */ /* 0x000fe4000d000000 */
[----:B------:R-:W-:Y:S02]  /*2360*/  UIMAD UR12, UR42, UR8, URZ ;  /* 0x000000082a0c72a4 */ /* 0x000fe4000f8e02ff */
[----:B------:R-:W-:Y:S02]  /*2370*/  UISETP.GE.AND UP0, UPT, UR4, UR9, UPT ;  /* 0x000000090400728c */ /* 0x000fe4000bf06270 */
[----:B------:R-:W-:Y:S02]  /*2380*/  UIMAD.WIDE.U32 UR16, UR4, UR10, URZ ;  /* 0x0000000a041072a5 */ /* 0x000fe4000f8e00ff */
[----:B------:R-:W-:-:S02]  /*2390*/  UISETP.GE.OR UP0, UPT, UR7, UR12, UP0 ;  /* 0x0000000c0700728c */ /* 0x000fc40008706670 */
        /* <DEDUP_REMOVED lines=19> */
.L_x_40:
[----:B------:R-:W2:Y:S02]  /*24d0*/  LDCU UR4, c[0x0][0xb30] ;  /* 0x00016600ff0477ac */ /* 0x000ea40008000800 */
[----:B--2---:R-:W-:-:S09]  /*24e0*/  UISETP.NE.AND UP0, UPT, UR4, 0x1, UPT ;  /* 0x000000010400788c */ /* 0x004fd2000bf05270 */
[----:B------:R-:W-:Y:S05]  /*24f0*/  BRA.U UP0, `(.L_x_41) ;  /* 0x0000000100447547 */ /* 0x000fea000b800000 */
[----:B------:R-:W2:Y:S01]  /*2500*/  LDCU.128 UR12, c[0x0][0xb10] ;  /* 0x00016200ff0c77ac */ /* 0x000ea20008000c00 */
[----:B------:R-:W3:Y:S01]  /*2510*/  LDCU UR16, c[0x0][0xb0c] ;  /* 0x00016180ff1077ac */ /* 0x000ee20008000800 */
[----:B------:R-:W4:Y:S01]  /*2520*/  LDCU UR17, c[0x0][0xb20] ;  /* 0x00016400ff1177ac */ /* 0x000f220008000800 */
[----:B--2---:R-:W-:Y:S02]  /*2530*/  UIMAD.WIDE.U32 UR10, UR37, UR12, URZ ;  /* 0x0000000c250a72a5 */ /* 0x004fe4000f8e00ff */
[----:B------:R-:W-:Y:S02]  /*2540*/  UIMAD.WIDE.U32 UR8, UR27, UR15, URZ ;  /* 0x0000000f1b0872a5 */ /* 0x000fe4000f8e00ff */
[----:B---3--:R-:W-:Y:S02]  /*2550*/  UISETP.NE.AND UP2, UPT, UR16, 0x1, UPT ;  /* 0x000000011000788c */ /* 0x008fe4000bf45270 */
[----:B------:R-:W-:Y:S01]  /*2560*/  UISETP.NE.AND UP0, UPT, UR14, 0x1, UPT ;  /* 0x000000010e00788c */ /* 0x000fe2000bf05270 */
[----:B------:R-:W-:-:S02]  /*2570*/  UMOV UR7, UR11 ;  /* 0x0000000b00077c82 */ /* 0x000fc40008000000 */
[----:B------:R-:W-:Y:S01]  /*2580*/  UMOV UR4, UR9 ;  /* 0x0000000900047c82 */ /* 0x000fe20008000000 */
[----:B------:R-:W-:Y:S02]  /*2590*/  USHF.R.U32.HI UR7, URZ, UR13, UR7 ;  /* 0x0000000dff077299 */ /* 0x000fe40008011607 */
[----:B----4-:R-:W-:Y:S02]  /*25a0*/  USHF.R.U32.HI UR4, URZ, UR17, UR4 ;  /* 0x00000011ff047299 */ /* 0x010fe40008011604 */
[----:B------:R-:W-:Y:S02]  /*25b0*/  USEL UR7, UR37, UR7, !UP2 ;  /* 0x0000000725077287 */ /* 0x000fe4000d000000 */
[----:B------:R-:W-:-:S04]  /*25c0*/  USEL UR4, UR27, UR4, !UP0 ;  /* 0x000000041b047287 */ /* 0x000fc8000c000000 */
[----:B------:R-:W-:Y:S02]  /*25d0*/  UIADD3 UR8, UPT, UPT, UR7, -UR4, URZ ;  /* 0x8000000407087290 */ /* 0x000fe4000fffe0ff */
[----:B------:R-:W-:Y:S02]  /*25e0*/  UIADD3 UR4, UPT, UPT, -UR7, UR4, URZ ;  /* 0x0000000407047290 */ /* 0x000fe4000fffe1ff */
[----:B------:R-:W-:Y:S02]  /*25f0*/  UIMAD UR27, UR8, UR14, UR27 ;  /* 0x0000000e081b72a4 */ /* 0x000fe4000f8e021b */
[----:B------:R-:W-:-:S12]  /*2600*/  UIMAD UR37, UR4, UR16, UR37 ;  /* 0x00000010042572a4 */ /* 0x000fd8000f8e0225 */
.L_x_41:
[----:B------:R-:W-:Y:S01]  /*2610*/  VIADD R11, R11, 0x1 ;  /* 0x000000010b0b7836 */ /* 0x000fe20000000000 */
[----:B------:R-:W-:Y:S01]  /*2620*/  R2UR UR4, R160 ;  /* 0x00000000a00472ca */ /* 0x000fe200000e0000 */
[----:B------:R-:W-:Y:S01]  /*2630*/  UIADD3 UR20, UPT, UPT, UR27, UR63, URZ ;  /* 0x0000003f1b147290 */ /* 0x000fe2000fffe0ff */
[----:B------:R-:W-:Y:S02]  /*2640*/  PLOP3.LUT P1, PT, PT, PT, PT, 0x80, 0x8 ;  /* 0x000000000008781c */ /* 0x000fe40003f2f070 */
[----:B------:R-:W-:-:S04]  /*2650*/  ISETP.NE.AND P0, PT, R11, 0x2, PT ;  /* 0x000000020b00780c */ /* 0x000fc80003f05270 */
[----:B------:R-:W-:Y:S02]  /*2660*/  SEL R3, RZ, 0x1, P0 ;  /* 0x00000001ff037807 */ /* 0x000fe40000000000 */
[----:B------:R-:W-:Y:S02]  /*2670*/  SEL R11, R11, RZ, P0 ;  /* 0x000000ff0b0b7207 */ /* 0x000fe40000000000 */
[----:B------:R-:W-:Y:S01]  /*2680*/  LOP3.LUT R10, R10, R3, RZ, 0x3c, !PT ;  /* 0x000000030a0a7212 */ /* 0x000fe200078e3cff */
[----:B------:R-:W-:Y:S01]  /*2690*/  UIADD3 UR16, UPT, UPT, UR37, UR4, URZ ;  /* 0x0000000425107290 */ /* 0x000fe2000fffe0ff */
[----:B------:R-:W-:Y:S11]  /*26a0*/  BRA.U UP1, `(.L_x_42) ;  /* 0xfffffff101407547 */ /* 0x000ff6000b83ffff */
[----:B------:R-:W-:Y:S01]  /*26b0*/  UIADD3 UR6, UPT, UPT, UR6, 0x18, URZ ;  /* 0x0000001806067890 */ /* 0x000fe2000fffe0ff */
[----:B------:R-:W-:-:S03]  /*26c0*/  SHF.L.U32 R3, R12, 0x1f, RZ ;  /* 0x0000001f0c037819 */ /* 0x000fc600000006ff */
[----:B------:R-:W-:-:S09]  /*26d0*/  ULEA UR4, UR5, UR6, 0x3 ;  /* 0x0000000605047291 */ /* 0x000fd2000f8e18ff */
[----:B------:R-:W2:Y:S02]  /*26e0*/  SYNCS.PHASECHK.TRANS64.TRYWAIT P0, [UR4], R3 ;  /* 0x00000003ff0075a7 */ /* 0x000ea40008001104 */
[----:B--2---:R-:W-:Y:S05]  /*26f0*/  @!P0 BRA `(.L_x_43) ;  /* 0x0000006000608947 */ /* 0x004fea0003800000 */
.L_x_117:
[----:B------:R-:W-:-:S04]  /*2700*/  UIADD3 UR4, UPT, UPT, UR5, 0x1, URZ ;  /* 0x0000000105047890 */ /* 0x000fc8000fffe0ff */
[----:B------:R-:W-:-:S04]  /*2710*/  UISETP.NE.AND UP0, UPT, UR4, 0x3, UPT ;  /* 0x000000030400788c */ /* 0x000fc8000bf05270 */
[----:B------:R-:W-:Y:S02]  /*2720*/  USEL UR7, URZ, 0x1, UP0 ;  /* 0x00000001ff077887 */ /* 0x000fe40008000000 */
[----:B------:R-:W-:-:S04]  /*2730*/  USEL UR4, UR4, URZ, UP0 ;  /* 0x000000ff04047287 */ /* 0x000fc80008000000 */
[----:B------:R-:W-:Y:S01]  /*2740*/  ULEA UR5, UR4, UR6, 0x3 ;  /* 0x0000000604057291 */ /* 0x000fe2000f8e18ff */
[----:B------:R-:W-:-:S04]  /*2750*/  LOP3.LUT R12, R12, UR7, RZ, 0x3c, !PT ;  /* 0x000000070c0c7c12 */ /* 0x000fc8000f8e3cff */
[----:B-1----:R-:W-:-:S04]  /*2760*/  SHF.L.U32 R3, R12, 0x1f, RZ ;  /* 0x0000001f0c037819 */ /* 0x002fc800000006ff */
[----:B------:R-:W1:Y:S02]  /*2770*/  SYNCS.PHASECHK.TRANS64.TRYWAIT P0, [UR5], R3 ;  /* 0x00000003ff0075a7 */ /* 0x000e640008001105 */
[----:B-1----:R-:W-:Y:S05]  /*2780*/  @!P0 BRA `(.L_x_44) ;  /* 0x0000006000548947 */ /* 0x002fea0003800000 */
.L_x_119:
[----:B------:R-:W-:-:S04]  /*2790*/  UIADD3 UR4, UPT, UPT, UR4, 0x1, URZ ;  /* 0x0000000104047890 */ /* 0x000fc8000fffe0ff */
[----:B------:R-:W-:-:S04]  /*27a0*/  UISETP.NE.AND UP0, UPT, UR4, 0x3, UPT ;  /* 0x000000030400788c */ /* 0x000fc8000bf05270 */
[----:B------:R-:W-:Y:S02]  /*27b0*/  USEL UR5, URZ, 0x1, UP0 ;  /* 0x00000001ff057887 */ /* 0x000fe40008000000 */
[----:B------:R-:W-:-:S04]  /*27c0*/  USEL UR4, UR4, URZ, UP0 ;  /* 0x000000ff04047287 */ /* 0x000fc80008000000 */
[----:B------:R-:W-:Y:S01]  /*27d0*/  ULEA UR4, UR4, UR6, 0x3 ;  /* 0x0000000604047291 */ /* 0x000fe2000f8e18ff */
[----:B-1----:R-:W-:-:S04]  /*27e0*/  LOP3.LUT R3, R12, UR5, RZ, 0x3c, !PT ;  /* 0x000000050c037c12 */ /* 0x002fc8000f8e3cff */
[----:B------:R-:W-:Y:S01]  /*27f0*/  SHF.L.U32 R3, R3, 0x1f, RZ ;  /* 0x0000001f03037819 */ /* 0x000fe200000006ff */
[----:B------:R-:W-:-:S07]  /*2800*/  IMAD.U32 R0, RZ, RZ, UR4 ;  /* 0x00000004ff007e24 */ /* 0x000fce000f8e00ff */
.L_x_45:
[----:B-1----:R1:W2:Y:S02]  /*2810*/  SYNCS.PHASECHK.TRANS64.TRYWAIT P0, [R0+URZ], R3 ;  /* 0x00000003000075a7 */ /* 0x0022a400080011ff */
[----:B--2---:R-:W-:Y:S05]  /*2820*/  @!P0 NANOSLEEP.SYNCS 0x989680 ;  /* 0x009896800000895d */ /* 0x004fea0003900000 */
[----:B------:R-:W2:Y:S02]  /*2830*/  @!P0 SYNCS.PHASECHK.TRANS64 P0, [R0+URZ], R3 ;  /* 0x00000003000085a7 */ /* 0x000ea400080010ff */
[----:B--2---:R-:W-:Y:S05]  /*2840*/  @P0 EXIT ;  /* 0x000000000000094d */ /* 0x004fea0003800000 */
[----:B------:R-:W-:Y:S05]  /*2850*/  BRA `(.L_x_45) ;  /* 0xfffffffc00ec7947 */ /* 0x000fea000383ffff */
.L_x_22:
[----:B------:R-:W-:-:S04]  /*2860*/  UISETP.NE.AND UP0, UPT, UR45, URZ, UPT ;  /* 0x000000ff2d00728c */ /* 0x000fc8000bf05270 */
[----:B------:R-:W-:-:S09]  /*2870*/  UISETP.NE.OR UP0, UPT, UR17, 0x1, UP0 ;  /* 0x000000011100788c */ /* 0x000fd20008705670 */
[----:B------:R-:W-:Y:S05]  /*2880*/  BRA.U UP0, `(.L_x_46) ;  /* 0x0000000500487547 */ /* 0x000fea000b800000 */
[----:B------:R-:W-:Y:S01]  /*2890*/  ISETP.GE.U32.AND P2, PT, R0, 0x2, PT ;  /* 0x000000020000780c */ /* 0x000fe20003f46070 */
[----:B------:R-:W-:Y:S01]  /*28a0*/  IMAD.MOV.U32 R12, RZ, RZ, 0x1 ;  /* 0x00000001ff0c7424 */ /* 0x000fe200078e00ff */
[----:B------:R-:W-:Y:S02]  /*28b0*/  CS2R R10, SRZ ;  /* 0x00000000000a7805 */ /* 0x000fe4000001ff00 */
[----:B------:R-:W-:Y:S01]  /*28c0*/  CS2R R8, SRZ ;  /* 0x0000000000087805 */ /* 0x000fe2000001ff00 */
[----:B------:R-:W-:Y:S01]  /*28d0*/  UMOV UR6, 0x400 ;  /* 0x0000040000067882 */ /* 0x000fe20000000000 */
[----:B------:R-:W-:Y:S01]  /*28e0*/  UMOV UR5, URZ ;  /* 0x000000ff00057c82 */ /* 0x000fe20008000000 */
[----:B------:R-:W-:-:S12]  /*28f0*/  ULEA UR6, UR45, UR6, 0x18 ;  /* 0x000000062d067291 */ /* 0x000fd8000f8ec0ff */
.L_x_50:
[----:B------:R-:W-:Y:S02]  /*2900*/  LEA R2, R8, UR6, 0x3 ;  /* 0x0000000608027c11 */ /* 0x000fe4000f8e18ff */
[----:B------:R-:W-:-:S03]  /*2910*/  SHF.L.U32 R5, R9, 0x1f, RZ ;  /* 0x0000001f09057819 */ /* 0x000fc600000006ff */
[----:B------:R-:W-:Y:S01]  /*2920*/  VIADD R4, R2, 0xd0 ;  /* 0x000000d002047836 */ /* 0x000fe20000000000 */
[----:B------:R-:W1:Y:S02]  /*2930*/  SYNCS.PHASECHK.TRANS64.TRYWAIT P0, [R2+URZ+0xc0], R5 ;  /* 0x0000c005020075a7 */ /* 0x000e6400080011ff */
[----:B-1----:R-:W-:Y:S05]  /*2940*/  @!P0 BRA `(.L_x_47) ;  /* 0x0000005c00fc8947 */ /* 0x002fea0003800000 */
.L_x_120:
[----:B------:R-:W-:Y:S01]  /*2950*/  ULEA UR4, UR5, UR6, 0x3 ;  /* 0x0000000605047291 */ /* 0x000fe2000f8e18ff */
[----:B------:R-:W-:Y:S02]  /*2960*/  PRMT R4, RZ, 0x654, R4 ;  /* 0x00000654ff047816 */ /* 0x000fe40000000004 */
[----:B-1----:R-:W-:Y:S01]  /*2970*/  SHF.L.U32 R5, R12, 0x1f, RZ ;  /* 0x0000001f0c057819 */ /* 0x002fe200000006ff */
[----:B------:R-:W-:Y:S01]  /*2980*/  UIADD3 UR7, UPT, UPT, UR4, 0x60, URZ ;  /* 0x0000006004077890 */ /* 0x000fe2000fffe0ff */
[----:B------:R1:W-:Y:S05]  /*2990*/  SYNCS.ARRIVE.TRANS64.RED.A1T0 RZ, [R4+URZ], RZ ;  /* 0x000000ff04ff79a7 */ /* 0x0003ea00081004ff */
[----:B------:R-:W-:Y:S01]  /*29a0*/  IMAD.U32 R7, RZ, RZ, UR7 ;  /* 0x00000007ff077e24 */ /* 0x000fe2000f8e00ff */
[----:B------:R-:W2:Y:S04]  /*29b0*/  SYNCS.PHASECHK.TRANS64.TRYWAIT P0, [UR4+0x70], R5 ;  /* 0x00007005ff0075a7 */ /* 0x000ea80008001104 */
[----:B------:R-:W-:Y:S01]  /*29c0*/  PRMT R6, R0, 0x654, R7 ;  /* 0x0000065400067816 */ /* 0x000fe20000000007 */
[----:B-1----:R-:W-:Y:S01]  /*29d0*/  @!P2 IMAD.MOV.U32 R4, RZ, RZ, 0x10 ;  /* 0x00000010ff04a424 */ /* 0x002fe200078e00ff */
[----:B--2---:R-:W-:Y:S06]  /*29e0*/  @!P0 BRA `(.L_x_48) ;  /* 0x0000005c00e88947 */ /* 0x004fec0003800000 */
.L_x_122:
[----:B------:R-:W-:Y:S01]  /*29f0*/  ULEA UR8, UR5, UR6, 0x4 ;  /* 0x0000000605087291 */ /* 0x000fe2000f8e20ff */
[----:B------:R-:W-:Y:S01]  /*2a00*/  SEL R3, R6, R3, !P2 ;  /* 0x0000000306037207 */ /* 0x000fe20005000000 */
[----:B------:R-:W-:Y:S01]  /*2a10*/  UIADD3 UR9, UPT, UPT, UR4, 0x60, URZ ;  /* 0x0000006004097890 */ /* 0x000fe2000fffe0ff */
[----:B-1----:R-:W-:Y:S01]  /*2a20*/  LEA R2, R11, UR6, 0x3 ;  /* 0x000000060b027c11 */ /* 0x002fe2000f8e18ff */
[----:B------:R-:W-:Y:S01]  /*2a30*/  UIADD3 UR8, UPT, UPT, UR8, 0xf0, URZ ;  /* 0x000000f008087890 */ /* 0x000fe2000fffe0ff */
[----:B------:R-:W-:Y:S01]  /*2a40*/  SHF.L.U32 R5, R10, 0x1f, RZ ;  /* 0x0000001f0a057819 */ /* 0x000fe200000006ff */
[----:B------:R1:W-:Y:S01]  /*2a50*/  @!P2 SYNCS.ARRIVE.TRANS64.RED RZ, [R3+URZ], R4 ;  /* 0x0000000403ffa9a7 */ /* 0x0003e200080004ff */
[----:B------:R-:W-:Y:S01]  /*2a60*/  UIADD3 UR4, UPT, UPT, UR5, 0x1, URZ ;  /* 0x0000000105047890 */ /* 0x000fe2000fffe0ff */
[----:B------:R-:W-:-:S03]  /*2a70*/  VIADD R8, R8, 0x1 ;  /* 0x0000000108087836 */ /* 0x000fc60000000000 */
[----:B------:R-:W-:Y:S02]  /*2a80*/  UISETP.NE.AND UP0, UPT, UR4, 0x2, UPT ;  /* 0x000000020400788c */ /* 0x000fe4000bf05270 */
[----:B------:R-:W-:Y:S06]  /*2a90*/  UGETNEXTWORKID.BROADCAST [UR8], [UR9] ;  /* 0x00000000080073ca */ /* 0x000fec0008000100 */
[----:B------:R-:W-:Y:S01]  /*2aa0*/  USEL UR7, URZ, 0x1, UP0 ;  /* 0x00000001ff077887 */ /* 0x000fe20008000000 */
[----:B------:R-:W-:Y:S01]  /*2ab0*/  ISETP.NE.AND P0, PT, R8, 0x2, PT ;  /* 0x000000020800780c */ /* 0x000fe20003f05270 */
[----:B------:R-:W-:Y:S01]  /*2ac0*/  USEL UR5, UR4, URZ, UP0 ;  /* 0x000000ff04057287 */ /* 0x000fe20008000000 */
[----:B------:R-:W2:Y:S03]  /*2ad0*/  SYNCS.PHASECHK.TRANS64.TRYWAIT P1, [R2+URZ+0x60], R5 ;  /* 0x00006005020075a7 */ /* 0x000ea600080211ff */
[----:B------:R-:W-:Y:S01]  /*2ae0*/  LOP3.LUT R12, R12, UR7, RZ, 0x3c, !PT ;  /* 0x000000070c0c7c12 */ /* 0x000fe2000f8e3cff */
[----:B-12---:R-:W-:Y:S07]  /*2af0*/  @!P1 BRA `(.L_x_49) ;  /* 0x0000005c00bc9947 */ /* 0x006fee0003800000 */
.L_x_123:
[C---:B------:R-:W-:Y:S01]  /*2b00*/  LEA R4, R11.reuse, UR6, 0x4 ;  /* 0x000000060b047c11 */ /* 0x040fe2000f8e20ff */
[----:B-1----:R-:W-:Y:S01]  /*2b10*/  VIADD R2, R2, 0x70 ;  /* 0x0000007002027836 */ /* 0x002fe20000000000 */
[----:B------:R-:W-:Y:S01]  /*2b20*/  SEL R8, R8, RZ, P0 ;  /* 0x000000ff08087207 */ /* 0x000fe20000000000 */
[----:B------:R-:W-:-:S03]  /*2b30*/  VIADD R11, R11, 0x1 ;  /* 0x000000010b0b7836 */ /* 0x000fc60000000000 */
[----:B------:R-:W1:Y:S01]  /*2b40*/  LDS.128 R4, [R4+0xf0] ;  /* 0x0000f00004047984 */ /* 0x000e620000000c00 */
[----:B------:R-:W-:Y:S02]  /*2b50*/  PRMT R2, RZ, 0x654, R2 ;  /* 0x00000654ff027816 */ /* 0x000fe40000000002 */
[C---:B------:R-:W-:Y:S01]  /*2b60*/  ISETP.NE.AND P1, PT, R11.reuse, 0x2, PT ;  /* 0x000000020b00780c */ /* 0x040fe20003f25270 */
[----:B------:R-:W-:Y:S01]  /*2b70*/  @!PT LDS RZ, [RZ] ;  /* 0x00000000fffff984 */ /* 0x000fe20000000800 */
[----:B------:R-:W-:Y:S01]  /*2b80*/  @!PT LDS RZ, [RZ] ;  /* 0x00000000fffff984 */ /* 0x000fe20000000800 */
[----:B------:R-:W-:Y:S01]  /*2b90*/  @!PT LDS RZ, [RZ] ;  /* 0x00000000fffff984 */ /* 0x000fe20000000800 */
[----:B------:R-:W-:Y:S01]  /*2ba0*/  @!PT LDS RZ, [RZ] ;  /* 0x00000000fffff984 */ /* 0x000fe20000000800 */
[----:B------:R2:W-:Y:S06]  /*2bb0*/  MEMBAR.ALL.CTA ;  /* 0x0000000000007992 */ /* 0x0005ec0000008000 */
[----:B--2---:R-:W2:Y:S01]  /*2bc0*/  FENCE.VIEW.ASYNC.S ;  /* 0x00000000000073c6 */ /* 0x004ea20000000000 */
[----:B------:R-:W-:Y:S01]  /*2bd0*/  SEL R11, R11, RZ, P1 ;  /* 0x000000ff0b0b7207 */ /* 0x000fe20000800000 */
[----:B--2---:R2:W-:Y:S01]  /*2be0*/  SYNCS.ARRIVE.TRANS64.RED.A1T0 RZ, [R2+URZ], RZ ;  /* 0x000000ff02ff79a7 */ /* 0x0045e200081004ff */
[----:B-1----:R-:W-:-:S02]  /*2bf0*/  LOP3.LUT P3, RZ, R6, 0x1, RZ, 0xc0, !PT ;  /* 0x0000000106ff7812 */ /* 0x002fc4000786c0ff */
[----:B------:R-:W-:-:S04]  /*2c00*/  SEL R5, RZ, 0x1, P1 ;  /* 0x00000001ff057807 */ /* 0x000fc80000800000 */
[----:B------:R-:W-:Y:S02]  /*2c10*/  LOP3.LUT R10, R10, R5, RZ, 0x3c, !PT ;  /* 0x000000050a0a7212 */ /* 0x000fe400078e3cff */
[----:B--2---:R-:W-:-:S04]  /*2c20*/  SEL R2, RZ, 0x1, P0 ;  /* 0x00000001ff027807 */ /* 0x004fc80000000000 */
[----:B------:R-:W-:Y:S01]  /*2c30*/  LOP3.LUT R9, R9, R2, RZ, 0x3c, !PT ;  /* 0x0000000209097212 */ /* 0x000fe200078e3cff */
[----:B------:R-:W-:Y:S06]  /*2c40*/  @P3 BRA `(.L_x_50) ;  /* 0xfffffffc002c3947 */ /* 0x000fec000383ffff */
[----:B------:R-:W-:Y:S01]  /*2c50*/  ULEA UR4, UR5, UR6, 0x3 ;  /* 0x0000000605047291 */ /* 0x000fe2000f8e18ff */
[----:B------:R-:W-:-:S08]  /*2c60*/  SHF.L.U32 R3, R12, 0x1f, RZ ;  /* 0x0000001f0c037819 */ /* 0x000fd000000006ff */
[----:B------:R-:W1:Y:S02]  /*2c70*/  SYNCS.PHASECHK.TRANS64 P0, [UR4+0x70], R3 ;  /* 0x00007003ff0075a7 */ /* 0x000e640008001004 */
[----:B-1----:R-:W-:Y:S05]  /*2c80*/  @P0 BRA `(.L_x_51) ;  /* 0x0000000000080947 */ /* 0x002fea0003800000 */
[----:B------:R-:W1:Y:S02]  /*2c90*/  SYNCS.PHASECHK.TRANS64.TRYWAIT P0, [UR4+0x70], R3 ;  /* 0x00007003ff0075a7 */ /* 0x000e640008001104 */
[----:B-1----:R-:W-:Y:S05]  /*2ca0*/  @!P0 BRA `(.L_x_52) ;  /* 0x0000005c00648947 */ /* 0x002fea0003800000 */
.L_x_51:
[----:B------:R-:W-:-:S04]  /*2cb0*/  UIADD3 UR7, UPT, UPT, UR5, 0x1, URZ ;  /* 0x0000000105077890 */ /* 0x000fc8000fffe0ff */
[----:B------:R-:W-:-:S04]  /*2cc0*/  UISETP.NE.AND UP0, UPT, UR7, 0x2, UPT ;  /* 0x000000020700788c */ /* 0x000fc8000bf05270 */
[----:B------:R-:W-:Y:S02]  /*2cd0*/  USEL UR8, URZ, 0x1, UP0 ;  /* 0x00000001ff087887 */ /* 0x000fe40008000000 */
[----:B------:R-:W-:-:S04]  /*2ce0*/  USEL UR7, UR7, URZ, UP0 ;  /* 0x000000ff07077287 */ /* 0x000fc80008000000 */
[----:B------:R-:W-:Y:S01]  /*2cf0*/  ULEA UR7, UR7, UR6, 0x3 ;  /* 0x0000000607077291 */ /* 0x000fe2000f8e18ff */
[----:B-1----:R-:W-:-:S04]  /*2d00*/  LOP3.LUT R3, R12, UR8, RZ, 0x3c, !PT ;  /* 0x000000080c037c12 */ /* 0x002fc8000f8e3cff */
[----:B------:R-:W-:-:S04]  /*2d10*/  SHF.L.U32 R0, R3, 0x1f, RZ ;  /* 0x0000001f03007819 */ /* 0x000fc800000006ff */
[----:B------:R-:W1:Y:S02]  /*2d20*/  SYNCS.PHASECHK.TRANS64 P0, [UR7+0x70], R0 ;  /* 0x00007000ff0075a7 */ /* 0x000e640008001007 */
[----:B-1----:R-:W-:Y:S05]  /*2d30*/  @P0 EXIT ;  /* 0x000000000000094d */ /* 0x002fea0003800000 */
[----:B------:R-:W-:Y:S02]  /*2d40*/  SHF.L.U32 R3, R3, 0x1f, RZ ;  /* 0x0000001f03037819 */ /* 0x000fe400000006ff */
[----:B------:R-:W-:-:S07]  /*2d50*/  MOV R0, UR7 ;  /* 0x0000000700007c02 */ /* 0x000fce0008000f00 */
.L_x_53:
[----:B-1----:R1:W2:Y:S02]  /*2d60*/  SYNCS.PHASECHK.TRANS64.TRYWAIT P0, [R0+URZ+0x70], R3 ;  /* 0x00007003000075a7 */ /* 0x0022a400080011ff */
[----:B--2---:R-:W-:Y:S05]  /*2d70*/  @!P0 NANOSLEEP.SYNCS 0x989680 ;  /* 0x009896800000895d */ /* 0x004fea0003900000 */
[----:B------:R-:W2:Y:S02]  /*2d80*/  @!P0 SYNCS.PHASECHK.TRANS64 P0, [R0+URZ+0x70], R3 ;  /* 0x00007003000085a7 */ /* 0x000ea400080010ff */
[----:B--2---:R-:W-:Y:S05]  /*2d90*/  @P0 EXIT ;  /* 0x000000000000094d */ /* 0x004fea0003800000 */
[----:B------:R-:W-:Y:S05]  /*2da0*/  BRA `(.L_x_53) ;  /* 0xfffffffc00ec7947 */ /* 0x000fea000383ffff */
.L_x_46:
[----:B------:R-:W-:Y:S05]  /*2db0*/  BRA.U UP4, `(.L_x_54) ;  /* 0x0000000d04847547 */ /* 0x000fea000b800000 */
[----:B------:R-:W-:Y:S01]  /*2dc0*/  UMOV UR4, 0x40 ;  /* 0x0000004000047882 */ /* 0x000fe20000000000 */
[----:B------:R-:W-:Y:S01]  /*2dd0*/  NOP ;  /* 0x0000000000007918 */ /* 0x000fe20000000000 */
[----:B------:R-:W-:Y:S01]  /*2de0*/  ULEA UR5, UR45, UR4, 0x18 ;  /* 0x000000042d057291 */ /* 0x000fe2000f8ec0ff */
[----:B------:R-:W-:Y:S02]  /*2df0*/  UMOV UR6, 0x400 ;  /* 0x0000040000067882 */ /* 0x000fe40000000000 */
[----:B------:R-:W-:-:S06]  /*2e00*/  ULEA UR6, UR45, UR6, 0x18 ;  /* 0x000000062d067291 */ /* 0x000fcc000f8ec0ff */
[----:B------:R-:W1:Y:S02]  /*2e10*/  LDS.U8 R0, [UR5+0x1c] ;  /* 0x00001c05ff007984 */ /* 0x000e640008000000 */
[----:B-1----:R-:W-:-:S13]  /*2e20*/  ISETP.NE.AND P0, PT, R0, RZ, PT ;  /* 0x000000ff0000720c */ /* 0x002fda0003f05270 */
[----:B------:R-:W-:Y:S05]  /*2e30*/  @P0 BRA `(.L_x_55) ;  /* 0x0000000000580947 */ /* 0x000fea0003800000 */
[----:B------:R-:W-:-:S13]  /*2e40*/  ELECT P0, URZ, PT ;  /* 0x0000000000ff782f */ /* 0x000fda0003800000 */
[----:B------:R-:W-:Y:S05]  /*2e50*/  @!P0 BRA `(.L_x_56) ;  /* 0x0000000000608947 */ /* 0x000fea0003800000 */
[----:B------:R-:W-:Y:S01]  /*2e60*/  UMOV UR4, 0x10 ;  /* 0x0000001000047882 */ /* 0x000fe20000000000 */
[----:B------:R-:W-:Y:S01]  /*2e70*/  HFMA2 R0, -RZ, RZ, 0, 5.9604644775390625e-08 ;  /* 0x00000001ff007431 */ /* 0x000fe200000001ff */
[----:B------:R-:W-:-:S03]  /*2e80*/  MOV R3, 0xffff ;  /* 0x0000ffff00037802 */ /* 0x000fc60000000f00 */
[----:B------:R-:W-:Y:S04]  /*2e90*/  DEPBAR.LE SB1, 0x36 ;  /* 0x00009d800000791a */ /* 0x000fe80000000000 */
[----:B------:R-:W1:Y:S02]  /*2ea0*/  UTCATOMSWS.FIND_AND_SET.ALIGN UP0, UR4, UR4 ;  /* 0x00000004000475e3 */ /* 0x000e640008000800 */
[----:B-1----:R-:W-:Y:S01]  /*2eb0*/  MOV R4, UR4 ;  /* 0x0000000400047c02 */ /* 0x002fe20008000f00 */
[----:B------:R-:W-:Y:S06]  /*2ec0*/  BRA.U UP0, `(.L_x_57) ;  /* 0x0000000100187547 */ /* 0x000fec000b800000 */
.L_x_58:
[----:B------:R-:W-:Y:S05]  /*2ed0*/  NANOSLEEP 0x64 ;  /* 0x000000640000795d */ /* 0x000fea0003800000 */
[----:B------:R-:W-:-:S05]  /*2ee0*/  UMOV UR4, 0x10 ;  /* 0x0000001000047882 */ /* 0x000fca0000000000 */
[----:B------:R-:W-:Y:S04]  /*2ef0*/  DEPBAR.LE SB1, 0x36 ;  /* 0x00009d800000791a */ /* 0x000fe80000000000 */
[----:B------:R-:W1:Y:S02]  /*2f00*/  UTCATOMSWS.FIND_AND_SET.ALIGN UP0, UR4, UR4 ;  /* 0x00000004000475e3 */ /* 0x000e640008000800 */
[----:B-1----:R-:W-:Y:S01]  /*2f10*/  MOV R4, UR4 ;  /* 0x0000000400047c02 */ /* 0x002fe20008000f00 */
[----:B------:R-:W-:Y:S05]  /*2f20*/  BRA.U !UP0, `(.L_x_58) ;  /* 0xfffffffd08e87547 */ /* 0x000fea000b83ffff */
.L_x_57:
[-C--:B------:R-:W-:Y:S02]  /*2f30*/  SHF.L.U32 R3, R3, R4.reuse, RZ ;  /* 0x0000000403037219 */ /* 0x080fe400000006ff */
[----:B------:R-:W-:Y:S01]  /*2f40*/  SHF.L.U32 R0, R0, R4, RZ ;  /* 0x0000000400007219 */ /* 0x000fe200000006ff */
[----:B------:R-:W-:Y:S02]  /*2f50*/  IMAD.SHL.U32 R4, R4, 0x20, RZ ;  /* 0x0000002004047824 */ /* 0x000fe400078e00ff */
[----:B------:R1:W-:Y:S04]  /*2f60*/  ATOMS.OR RZ, [UR5+0x14], R3 ;  /* 0x00001403ffff798c */ /* 0x0003e8000b000005 */
[----:B------:R1:W-:Y:S04]  /*2f70*/  ATOMS.OR RZ, [UR5+0x18], R0 ;  /* 0x00001800ffff798c */ /* 0x0003e8000b000005 */
[----:B------:R1:W-:Y:S01]  /*2f80*/  STS [UR6+0x110], R4 ;  /* 0x00011004ff007988 */ /* 0x0003e20008000806 */
[----:B------:R-:W-:Y:S05]  /*2f90*/  BRA `(.L_x_56) ;  /* 0x0000000000107947 */ /* 0x000fea0003800000 */
.L_x_55:
[----:B------:R-:W-:Y:S02]  /*2fa0*/  MOV R0, 0xffffffff ;  /* 0xffffffff00007802 */ /* 0x000fe40000000f00 */
[----:B------:R-:W-:-:S03]  /*2fb0*/  MOV R4, 0x2fe0 ;  /* 0x00002fe000047802 */ /* 0x000fc60000000f00 */
[----:B------:R1:W-:Y:S04]  /*2fc0*/  STS [UR6+0x110], R0 ;  /* 0x00011000ff007988 */ /* 0x0003e80008000806 */
[----:B-1---5:R-:W-:Y:S05]  /*2fd0*/  CALL.REL.NOINC `($__internal_1_$__cuda_sm10x_tcgen05_guardrail_trap_phase_invalid_during_alloc) ;  /* 0x0000006000247944 */ /* 0x022fea0003c00000 */
.L_x_56:
[----:B------:R-:W-:Y:S05]  /*2fe0*/  WARPSYNC.ALL ;  /* 0x0000000000007948 */ /* 0x000fea0003800000 */
[----:B------:R-:W2:Y:S01]  /*2ff0*/  S2UR UR4, SR_CgaCtaId ;  /* 0x00000000000479c3 */ /* 0x000ea20000008800 */
[----:B------:R-:W-:Y:S01]  /*3000*/  UMOV UR17, 0x400 ;  /* 0x0000040000117882 */ /* 0x000fe20000000000 */
[----:B------:R-:W-:-:S06]  /*3010*/  NOP ;  /* 0x0000000000007918 */ /* 0x000fcc0000000000 */
[----:B------:R-:W-:Y:S06]  /*3020*/  BAR.ARV 0x6, 0xa0 ;  /* 0x0182800000007b1d */ /* 0x000fec0000002000 */
[----:B------:R-:W3:Y:S01]  /*3030*/  LDCU UR5, c[0x0][0x38c] ;  /* 0x00007180ff0577ac */ /* 0x000ee20008000800 */
[----:B------:R-:W-:Y:S01]  /*3040*/  LOP3.LUT R2, R2, 0xffff, RZ, 0xc0, !PT ;  /* 0x0000ffff02027812 */ /* 0x000fe200078ec0ff */
[----:B------:R-:W-:Y:S01]  /*3050*/  IMAD.MOV.U32 R11, RZ, RZ, 0x1 ;  /* 0x00000001ff0b7424 */ /* 0x000fe200078e00ff */
[----:B------:R-:W-:Y:S01]  /*3060*/  CS2R R8, SRZ ;  /* 0x0000000000087805 */ /* 0x000fe2000001ff00 */
[----:B------:R-:W4:Y:S01]  /*3070*/  LDCU UR8, c[0x0][0x38c] ;  /* 0x00007180ff0877ac */ /* 0x000f220008000800 */
[----:B------:R-:W-:Y:S01]  /*3080*/  R2UR UR19, R2 ;  /* 0x00000000021372ca */ /* 0x000fe200000e0000 */
[----:B------:R-:W-:Y:S01]  /*3090*/  IMAD.MOV.U32 R10, RZ, RZ, RZ ;  /* 0x000000ffff0a7224 */ /* 0x000fe200078e00ff */
[----:B------:R-:W-:Y:S01]  /*30a0*/  UMOV UR23, URZ ;  /* 0x000000ff00177c82 */ /* 0x000fe20008000000 */
[----:B------:R-:W-:Y:S01]  /*30b0*/  UMOV UR14, URZ ;  /* 0x000000ff000e7c82 */ /* 0x000fe20008000000 */
[----:B--2---:R-:W-:Y:S01]  /*30c0*/  ULEA UR17, UR4, UR17, 0x18 ;  /* 0x0000001104117291 */ /* 0x004fe2000f8ec0ff */
[----:B------:R-:W-:Y:S01]  /*30d0*/  UMOV UR26, 0x0 ;  /* 0x00000000001a7882 */ /* 0x000fe20000000000 */
[----:B------:R-:W-:-:S02]  /*30e0*/  UMOV UR27, 0x8200010 ;  /* 0x08200010001b7882 */ /* 0x000fc40000000000 */
[----:B------:R-:W-:Y:S02]  /*30f0*/  UIADD3 UR6, UPT, UPT, UR17, 0x8400, URZ ;  /* 0x0000840011067890 */ /* 0x000fe4000fffe0ff */
[----:B------:R-:W-:Y:S02]  /*3100*/  UIADD3 UR7, UPT, UPT, UR17, 0xe400, URZ ;  /* 0x0000e40011077890 */ /* 0x000fe4000fffe0ff */
[----:B---3--:R-:W-:Y:S01]  /*3110*/  UIADD3 UR5, UPT, UPT, UR5, 0x3f, URZ ;  /* 0x0000003f05057890 */ /* 0x008fe2000fffe0ff */
[----:B-1----:R-:W1:Y:S01]  /*3120*/  LDS R0, [UR17+0x110] ;  /* 0x00011011ff007984 */ /* 0x002e620008000800 */
[----:B------:R-:W-:Y:S02]  /*3130*/  USHF.R.U32.HI UR6, URZ, 0x4, UR6 ;  /* 0x00000004ff067899 */ /* 0x000fe40008011606 */
[----:B------:R-:W-:Y:S02]  /*3140*/  USHF.R.S32.HI UR4, URZ, 0x1f, UR5 ;  /* 0x0000001fff047899 */ /* 0x000fe40008011405 */
[----:B------:R-:W-:-:S02]  /*3150*/  ULOP3.LUT UR6, UR6, 0x3fff, URZ, 0xc0, !UPT ;  /* 0x00003fff06067892 */ /* 0x000fc4000f8ec0ff */
[----:B------:R-:W-:Y:S02]  /*3160*/  ULEA.HI UR4, UR4, UR5, URZ, 0x6 ;  /* 0x0000000504047291 */ /* 0x000fe4000f8f30ff */
[----:B------:R-:W-:Y:S02]  /*3170*/  USHF.R.U32.HI UR5, URZ, 0x4, UR7 ;  /* 0x00000004ff057899 */ /* 0x000fe40008011607 */
[----:B------:R-:W-:Y:S02]  /*3180*/  USHF.R.S32.HI UR28, URZ, 0x6, UR4 ;  /* 0x00000006ff1c7899 */ /* 0x000fe40008011404 */
[----:B------:R-:W-:Y:S02]  /*3190*/  ULOP3.LUT UR5, UR5, 0x3fff, URZ, 0xc0, !UPT ;  /* 0x00003fff05057892 */ /* 0x000fe4000f8ec0ff */
[----:B------:R-:W-:Y:S02]  /*31a0*/  UISETP.LT.AND UP0, UPT, UR28, 0x1, UPT ;  /* 0x000000011c00788c */ /* 0x000fe4000bf01270 */
[----:B------:R-:W-:-:S02]  /*31b0*/  ULOP3.LUT UR20, UR6, 0x10000, URZ, 0xfc, !UPT ;  /* 0x0001000006147892 */ /* 0x000fc4000f8efcff */
[----:B------:R-:W-:Y:S02]  /*31c0*/  USEL UR29, UR28, 0x1, !UP0 ;  /* 0x000000011c1d7887 */ /* 0x000fe4000c000000 */
[----:B------:R-:W-:Y:S02]  /*31d0*/  ULOP3.LUT UR21, UR5, 0x10000, URZ, 0xfc, !UPT ;  /* 0x0001000005157892 */ /* 0x000fe4000f8efcff */
[----:B------:R-:W-:Y:S02]  /*31e0*/  UIADD3 UR29, UPT, UPT, -UR29, URZ, URZ ;  /* 0x000000ff1d1d7290 */ /* 0x000fe4000fffe1ff */
[----:B----4-:R-:W-:Y:S01]  /*31f0*/  UISETP.GE.AND UP4, UPT, UR8, 0x1, UPT ;  /* 0x000000010800788c */ /* 0x010fe2000bf86270 */
[----:B------:R-:W-:Y:S01]  /*3200*/  UMOV UR24, 0x0 ;  /* 0x0000000000187882 */ /* 0x000fe20000000000 */
[----:B------:R-:W-:Y:S01]  /*3210*/  UMOV UR25, 0x8200010 ;  /* 0x0820001000197882 */ /* 0x000fe20000000000 */
[----:B-1----:R-:W-:-:S15]  /*3220*/  R2UR UR30, R0 ;  /* 0x00000000001e72ca */ /* 0x002fde00000e0000 */
.L_x_65:
[----:B------:R-:W-:Y:S02]  /*3230*/  LEA R0, R10, UR17, 0x3 ;  /* 0x000000110a007c11 */ /* 0x000fe4000f8e18ff */
[----:B------:R-:W-:Y:S02]  /*3240*/  SHF.L.U32 R5, R9, 0x1f, RZ ;  /* 0x0000001f09057819 */ /* 0x000fe400000006ff */
[----:B------:R-:W-:Y:S01]  /*3250*/  PLOP3.LUT P0, PT, PT, PT, UP4, 0x80, 0x8 ;  /* 0x000000000008781c */ /* 0x000fe20003f0f048 */
[----:B------:R-:W-:Y:S01]  /*3260*/  VIADD R3, R0, 0x70 ;  /* 0x0000007000037836 */ /* 0x000fe20000000000 */
[----:B-1----:R-:W1:Y:S02]  /*3270*/  SYNCS.PHASECHK.TRANS64.TRYWAIT P1, [R0+URZ+0x60], R5 ;  /* 0x00006005000075a7 */ /* 0x002e6400080211ff */
[----:B-1-3--:R-:W-:Y:S09]  /*3280*/  @!P1 BRA `(.L_x_59) ;  /* 0x0000005800049947 */ /* 0x00aff20003800000 */
.L_x_125:
[----:B------:R-:W-:Y:S01]  /*3290*/  LEA R4, R10, UR17, 0x4 ;  /* 0x000000110a047c11 */ /* 0x000fe2000f8e20ff */
[----:B------:R-:W-:Y:S01]  /*32a0*/  @UP4 ULEA UR4, UR14, UR17, 0x3 ;  /* 0x000000110e044291 */ /* 0x000fe2000f8e18ff */
[----:B------:R-:W-:Y:S01]  /*32b0*/  PLOP3.LUT P2, PT, PT, PT, PT, 0x80, 0x8 ;  /* 0x000000000008781c */ /* 0x000fe20003f4f070 */
[----:B------:R-:W-:Y:S01]  /*32c0*/  ULEA UR22, UR23, UR17, 0x3 ;  /* 0x0000001117167291 */ /* 0x000fe2000f8e18ff */
[----:B------:R-:W-:Y:S01]  /*32d0*/  PRMT R3, RZ, 0x654, R3 ;  /* 0x00000654ff037816 */ /* 0x000fe20000000003 */
[----:B------:R-:W-:Y:S01]  /*32e0*/  ULEA UR18, UR23, UR30, 0x7 ;  /* 0x0000001e17127291 */ /* 0x000fe2000f8e38ff */
[----:B-1----:R-:W1:Y:S01]  /*32f0*/  LDS.128 R4, [R4+0xf0] ;  /* 0x0000f00004047984 */ /* 0x002e620000000c00 */
[----:B------:R-:W-:Y:S02]  /*3300*/  @P0 SHF.L.U32 R2, R8, 0x1f, RZ ;  /* 0x0000001f08020819 */ /* 0x000fe400000006ff */
[----:B------:R-:W-:Y:S01]  /*3310*/  SHF.L.U32 R0, R11, 0x1f, RZ ;  /* 0x0000001f0b007819 */ /* 0x000fe200000006ff */
[----:B------:R-:W-:Y:S01]  /*3320*/  @!PT LDS RZ, [RZ] ;  /* 0x00000000fffff984 */ /* 0x000fe20000000800 */
[----:B------:R-:W-:Y:S01]  /*3330*/  @!PT LDS RZ, [RZ] ;  /* 0x00000000fffff984 */ /* 0x000fe20000000800 */
[----:B------:R-:W-:Y:S01]  /*3340*/  @!PT LDS RZ, [RZ] ;  /* 0x00000000fffff984 */ /* 0x000fe20000000800 */
[----:B------:R-:W-:Y:S01]  /*3350*/  @!PT LDS RZ, [RZ] ;  /* 0x00000000fffff984 */ /* 0x000fe20000000800 */
[----:B------:R2:W-:Y:S06]  /*3360*/  MEMBAR.ALL.CTA ;  /* 0x0000000000007992 */ /* 0x0005ec0000008000 */
[----:B--2---:R-:W2:Y:S02]  /*3370*/  FENCE.VIEW.ASYNC.S ;  /* 0x00000000000073c6 */ /* 0x004ea40000000000 */
[----:B--2---:R2:W-:Y:S01]  /*3380*/  SYNCS.ARRIVE.TRANS64.RED.A1T0 RZ, [R3+URZ], RZ ;  /* 0x000000ff03ff79a7 */ /* 0x0045e200081004ff */
[----:B------:R2:W3:Y:S01]  /*3390*/  @P0 SYNCS.PHASECHK.TRANS64.TRYWAIT P2, [UR4], R2 ;  /* 0x00000002ff0005a7 */ /* 0x0004e20008041104 */
[----:B-1----:R-:W-:Y:S01]  /*33a0*/  LOP3.LUT P1, RZ, R6, 0x1, RZ, 0xc0, !PT ;  /* 0x0000000106ff7812 */ /* 0x002fe2000782c0ff */
[----:B------:R-:W1:Y:S02]  /*33b0*/  SYNCS.PHASECHK.TRANS64.TRYWAIT P0, [UR22+0xa0], R0 ;  /* 0x0000a000ff0075a7 */ /* 0x000e640008001116 */
[----:B-123--:R-:W-:Y:S10]  /*33c0*/  @!P0 BRA `(.L_x_60) ;  /* 0x0000005400c88947 */ /* 0x00eff40003800000 */
.L_x_127:
[----:B------:R-:W-:Y:S01]  /*33d0*/  IADD3 R10, PT, PT, R10, 0x1, RZ ;  /* 0x000000010a0a7810 */ /* 0x000fe20007ffe0ff */
[----:B------:R-:W-:Y:S06]  /*33e0*/  BRA.U !UP4, `(.L_x_61) ;  /* 0x000000010c987547 */ /* 0x000fec000b800000 */
[----:B------:R-:W-:Y:S01]  /*33f0*/  UPLOP3.LUT UP2, UPT, UPT, UPT, UPT, 0x40, 0x4 ;  /* 0x000000000004789c */ /* 0x000fe20003f4e870 */
[----:B------:R-:W-:Y:S01]  /*3400*/  UMOV UR16, UR29 ;  /* 0x0000001d00107c82 */ /* 0x000fe20008000000 */
[----:B------:R-:W-:Y:S01]  /*3410*/  UMOV UR15, UR28 ;  /* 0x0000001c000f7c82 */ /* 0x000fe20008000000 */
[----:B------:R-:W-:-:S08]  /*3420*/  UMOV UR6, UR14 ;  /* 0x0000000e00067c82 */ /* 0x000fd00008000000 */
.L_x_64:
[----:B------:R-:W-:Y:S02]  /*3430*/  UIADD3 UR16, UPT, UPT, UR16, 0x1, URZ ;  /* 0x0000000110107890 */ /* 0x000fe4000fffe0ff */
[----:B--2---:R-:W-:Y:S02]  /*3440*/  ULEA UR5, UR6, UR17, 0x3 ;  /* 0x0000001106057291 */ /* 0x004fe4000f8e18ff */
[----:B------:R-:W-:Y:S01]  /*3450*/  UISETP.NE.AND UP3, UPT, UR16, URZ, UPT ;  /* 0x000000ff1000728c */ /* 0x000fe2000bf65270 */
[----:B---3--:R-:W-:Y:S10]  /*3460*/  @P2 BRA `(.L_x_62) ;  /* 0x00000000000c2947 */ /* 0x008ff40003800000 */
[----:B-1----:R-:W-:Y:S04]  /*3470*/  SHF.L.U32 R3, R8, 0x1f, RZ ;  /* 0x0000001f08037819 */ /* 0x002fe800000006ff */
[----:B------:R-:W1:Y:S02]  /*3480*/  SYNCS.PHASECHK.TRANS64.TRYWAIT P0, [UR5], R3 ;  /* 0x00000003ff0075a7 */ /* 0x000e640008001105 */
[----:B-1----:R-:W-:Y:S05]  /*3490*/  @!P0 BRA `(.L_x_63) ;  /* 0x0000005400ac8947 */ /* 0x002fea0003800000 */
.L_x_62:
[----:B------:R-:W-:Y:S01]  /*34a0*/  UISETP.NE.AND UP0, UPT, UR15, 0x1, UPT ;  /* 0x000000010f00788c */ /* 0x000fe2000bf05270 */
[----:B------:R-:W-:Y:S01]  /*34b0*/  PLOP3.LUT P2, PT, PT, PT, PT, 0x80, 0x8 ;  /* 0x000000000008781c */ /* 0x000fe20003f4f070 */
[----:B------:R-:W-:Y:S02]  /*34c0*/  UIADD3 UR4, UPT, UPT, UR6, 0x1, URZ ;  /* 0x0000000106047890 */ /* 0x000fe4000fffe0ff */
[----:B------:R-:W-:Y:S02]  /*34d0*/  ULEA UR12, UR6, UR21, 0x9 ;  /* 0x00000015060c7291 */ /* 0x000fe4000f8e48ff */
[----:B------:R-:W-:Y:S01]  /*34e0*/  UISETP.NE.AND UP1, UPT, UR4, 0x3, UPT ;  /* 0x000000030400788c */ /* 0x000fe2000bf25270 */
[----:B------:R-:W-:Y:S01]  /*34f0*/  PLOP3.LUT P0, PT, PT, PT, UP0, 0x80, 0x8 ;  /* 0x000000000008781c */ /* 0x000fe20003f0f008 */
[----:B------:R-:W-:Y:S02]  /*3500*/  UIADD3 UR10, UPT, UPT, UR12, 0x2, URZ ;  /* 0x000000020c0a7890 */ /* 0x000fe4000fffe0ff */
[----:B------:R-:W-:Y:S02]  /*3510*/  USEL UR7, URZ, 0x1, UP1 ;  /* 0x00000001ff077887 */ /* 0x000fe40008800000 */
[----:B------:R-:W-:Y:S02]  /*3520*/  USEL UR14, UR4, URZ, UP1 ;  /* 0x000000ff040e7287 */ /* 0x000fe40008800000 */
[----:B------:R-:W-:Y:S02]  /*3530*/  UIADD3 UR15, UPT, UPT, UR15, -0x1, URZ ;  /* 0xffffffff0f0f7890 */ /* 0x000fe4000fffe0ff */
[----:B------:R-:W-:Y:S01]  /*3540*/  @UP0 ULEA UR4, UR14, UR17, 0x3 ;  /* 0x000000110e040291 */ /* 0x000fe2000f8e18ff */
[----:B------:R-:W-:Y:S01]  /*3550*/  LOP3.LUT R8, R8, UR7, RZ, 0x3c, !PT ;  /* 0x0000000708087c12 */ /* 0x000fe2000f8e3cff */
[----:B------:R-:W-:Y:S01]  /*3560*/  UIADD3 UR7, UPT, UPT, UR5, 0x18, URZ ;  /* 0x0000001805077890 */ /* 0x000fe2000fffe0ff */
[----:B------:R-:W-:Y:S02]  /*3570*/  UMOV UR13, 0x80004020 ;  /* 0x80004020000d7882 */ /* 0x000fe40000000000 */
[----:B-1----:R-:W-:Y:S01]  /*3580*/  @P0 SHF.L.U32 R0, R8, 0x1f, RZ ;  /* 0x0000001f08000819 */ /* 0x002fe200000006ff */
[----:B------:R-:W-:Y:S01]  /*3590*/  UMOV UR5, 0x80004020 ;  /* 0x8000402000057882 */ /* 0x000fe20000000000 */
[----:B------:R-:W-:Y:S01]  /*35a0*/  UMOV UR11, 0x80004020 ;  /* 0x80004020000b7882 */ /* 0x000fe20000000000 */
[----:B------:R-:W-:Y:S01]  /*35b0*/  UMOV UR9, 0x80004020 ;  /* 0x8000402000097882 */ /* 0x000fe20000000000 */
[----:B------:R2:W3:Y:S01]  /*35c0*/  @P0 SYNCS.PHASECHK.TRANS64.TRYWAIT P2, [UR4], R0 ;  /* 0x00000000ff0005a7 */ /* 0x0004e20008041104 */
[----:B------:R-:W-:Y:S03]  /*35d0*/  ULEA UR4, UR6, UR20, 0x9 ;  /* 0x0000001406047291 */ /* 0x000fe6000f8e48ff */
[----:B------:R-:W-:Y:S01]  /*35e0*/  UMOV UR6, UR14 ;  /* 0x0000000e00067c82 */ /* 0x000fe20008000000 */
[----:B------:R-:W-:Y:S05]  /*35f0*/  UIADD3 UR8, UPT, UPT, UR4, 0x2, URZ ;  /* 0x0000000204087890 */ /* 0x000fea000fffe0ff */
[----:B------:R2:W-:Y:S01]  /*3600*/  UTCQMMA gdesc[UR4], gdesc[UR12], tmem[UR18], tmem[UR26], idesc[UR27], UP2 ;  /* 0x00ff1a0c040075ea */ /* 0x0005e20009000312 */
[----:B------:R-:W-:Y:S03]  /*3610*/  UPLOP3.LUT UP2, UPT, UPT, UPT, UPT, 0x80, 0x8 ;  /* 0x000000000008789c */ /* 0x000fe60003f4f070 */
[----:B------:R2:W-:Y:S01]  /*3620*/  UTCQMMA gdesc[UR8], gdesc[UR10], tmem[UR18], tmem[UR24], idesc[UR25], UPT ;  /* 0x00ff180a080075ea */ /* 0x0005e2000b800312 */
[----:B------:R2:W-:Y:S01]  /*3630*/  UTCBAR.MULTICAST [UR7], URZ, UR19 ;  /* 0x000000ff070073e9 */ /* 0x0005e20008000813 */
[----:B------:R-:W-:Y:S06]  /*3640*/  BRA.U UP3, `(.L_x_64) ;  /* 0xfffffffd03787547 */ /* 0x000fec000b83ffff */
.L_x_61:
[----:B--2---:R-:W-:Y:S01]  /*3650*/  UIADD3 UR4, UPT, UPT, UR23, 0x1, URZ ;  /* 0x0000000117047890 */ /* 0x004fe2000fffe0ff */
[C---:B------:R-:W-:Y:S01]  /*3660*/  ISETP.NE.AND P0, PT, R10.reuse, 0x2, PT ;  /* 0x000000020a00780c */ /* 0x040fe20003f05270 */
[----:B------:R-:W-:Y:S02]  /*3670*/  UIADD3 UR5, UPT, UPT, UR22, 0x80, URZ ;  /* 0x0000008016057890 */ /* 0x000fe4000fffe0ff */
[----:B------:R-:W-:Y:S01]  /*3680*/  UISETP.NE.AND UP0, UPT, UR4, 0x4, UPT ;  /* 0x000000040400788c */ /* 0x000fe2000bf05270 */
[----:B-1----:R-:W-:Y:S02]  /*3690*/  SEL R0, RZ, 0x1, P0 ;  /* 0x00000001ff007807 */ /* 0x002fe40000000000 */
[----:B------:R-:W-:Y:S01]  /*36a0*/  SEL R10, R10, RZ, P0 ;  /* 0x000000ff0a0a7207 */ /* 0x000fe20000000000 */
[----:B------:R-:W-:Y:S01]  /*36b0*/  USEL UR6, URZ, 0x1, UP0 ;  /* 0x00000001ff067887 */ /* 0x000fe20008000000 */
[----:B------:R-:W-:Y:S01]  /*36c0*/  LOP3.LUT R9, R9, R0, RZ, 0x3c, !PT ;  /* 0x0000000009097212 */ /* 0x000fe200078e3cff */
[----:B------:R-:W-:Y:S01]  /*36d0*/  USEL UR23, UR4, URZ, UP0 ;  /* 0x000000ff04177287 */ /* 0x000fe20008000000 */
[----:B------:R1:W-:Y:S03]  /*36e0*/  UTCBAR [UR5], URZ ;  /* 0x000000ff050073e9 */ /* 0x0003e600080000ff */
[----:B------:R-:W-:Y:S01]  /*36f0*/  LOP3.LUT R11, R11, UR6, RZ, 0x3c, !PT ;  /* 0x000000060b0b7c12 */ /* 0x000fe2000f8e3cff */
[----:B------:R-:W-:Y:S07]  /*3700*/  @P1 BRA `(.L_x_65) ;  /* 0xfffffff800c81947 */ /* 0x000fee000383ffff */
[----:B------:R-:W2:Y:S01]  /*3710*/  S2UR UR8, SR_CgaCtaId ;  /* 0x00000000000879c3 */ /* 0x000ea20000008800 */
[----:B------:R-:W-:Y:S01]  /*3720*/  ELECT P0, URZ, PT ;  /* 0x0000000000ff782f */ /* 0x000fe20003800000 */
[----:B------:R-:W-:Y:S01]  /*3730*/  IMAD.MOV.U32 R0, RZ, RZ, 0x1 ;  /* 0x00000001ff007424 */ /* 0x000fe200078e00ff */
[----:B------:R-:W-:Y:S01]  /*3740*/  UIADD3 UR17, UPT, UPT, UR17, 0xa0, URZ ;  /* 0x000000a011117890 */ /* 0x000fe2000fffe0ff */
[----:B------:R-:W-:Y:S01]  /*3750*/  SHF.L.U32 R3, R11, 0x1f, RZ ;  /* 0x0000001f0b037819 */ /* 0x000fe200000006ff */
[----:B------:R-:W-:-:S03]  /*3760*/  UMOV UR4, 0x40 ;  /* 0x0000004000047882 */ /* 0x000fc60000000000 */
[----:B------:R-:W-:Y:S01]  /*3770*/  UVIRTCOUNT.DEALLOC.SMPOOL 0x80 ;  /* 0x000000800000784c */ /* 0x000fe20000000000 */
[----:B--2---:R-:W-:Y:S02]  /*3780*/  ULEA UR8, UR8, UR4, 0x18 ;  /* 0x0000000408087291 */ /* 0x004fe4000f8ec0ff */
[----:B------:R-:W-:-:S07]  /*3790*/  ULEA UR4, UR23, UR17, 0x3 ;  /* 0x0000001117047291 */ /* 0x000fce000f8e18ff */
[----:B------:R2:W-:Y:S02]  /*37a0*/  @P0 STS.U8 [UR8+0x1c], R0 ;  /* 0x00001c00ff000988 */ /* 0x0005e40008000008 */
[----:B------:R-:W4:Y:S02]  /*37b0*/  SYNCS.PHASECHK.TRANS64.TRYWAIT P0, [UR4], R3 ;  /* 0x00000003ff0075a7 */ /* 0x000f240008001104 */
[----:B--2-4-:R-:W-:Y:S05]  /*37c0*/  @!P0 BRA `(.L_x_66) ;  /* 0x0000005000f88947 */ /* 0x014fea0003800000 */
.L_x_130:
[----:B------:R-:W-:-:S04]  /*37d0*/  UIADD3 UR4, UPT, UPT, UR23, 0x1, URZ ;  /* 0x0000000117047890 */ /* 0x000fc8000fffe0ff */
[----:B------:R-:W-:-:S04]  /*37e0*/  UISETP.NE.AND UP0, UPT, UR4, 0x4, UPT ;  /* 0x000000040400788c */ /* 0x000fc8000bf05270 */
[----:B------:R-:W-:Y:S02]  /*37f0*/  USEL UR6, URZ, 0x1, UP0 ;  /* 0x00000001ff067887 */ /* 0x000fe40008000000 */
[----:B------:R-:W-:-:S04]  /*3800*/  USEL UR4, UR4, URZ, UP0 ;  /* 0x000000ff04047287 */ /* 0x000fc80008000000 */
[----:B-1----:R-:W-:Y:S01]  /*3810*/  ULEA UR5, UR4, UR17, 0x3 ;  /* 0x0000001104057291 */ /* 0x002fe2000f8e18ff */
[----:B------:R-:W-:-:S04]  /*3820*/  LOP3.LUT R2, R11, UR6, RZ, 0x3c, !PT ;  /* 0x000000060b027c12 */ /* 0x000fc8000f8e3cff */
[----:B--2---:R-:W-:-:S04]  /*3830*/  SHF.L.U32 R3, R2, 0x1f, RZ ;  /* 0x0000001f02037819 */ /* 0x004fc800000006ff */
[----:B------:R-:W1:Y:S02]  /*3840*/  SYNCS.PHASECHK.TRANS64.TRYWAIT P0, [UR5], R3 ;  /* 0x00000003ff0075a7 */ /* 0x000e640008001105 */
[----:B-1----:R-:W-:Y:S05]  /*3850*/  @!P0 BRA `(.L_x_67) ;  /* 0x0000005000ec8947 */ /* 0x002fea0003800000 */
.L_x_132:
        /* <DEDUP_REMOVED lines=9> */
.L_x_134:
[----:B------:R-:W-:-:S04]  /*38f0*/  UIADD3 UR4, UPT, UPT, UR4, 0x1, URZ ;  /* 0x0000000104047890 */ /* 0x000fc8000fffe0ff */
[----:B------:R-:W-:-:S04]  /*3900*/  UISETP.NE.AND UP0, UPT, UR4, 0x4, UPT ;  /* 0x000000040400788c */ /* 0x000fc8000bf05270 */
[----:B------:R-:W-:Y:S02]  /*3910*/  USEL UR5, URZ, 0x1, UP0 ;  /* 0x00000001ff057887 */ /* 0x000fe40008000000 */
[----:B------:R-:W-:-:S04]  /*3920*/  USEL UR4, UR4, URZ, UP0 ;  /* 0x000000ff04047287 */ /* 0x000fc80008000000 */
[----:B------:R-:W-:Y:S01]  /*3930*/  ULEA UR4, UR4, UR17, 0x3 ;  /* 0x0000001104047291 */ /* 0x000fe2000f8e18ff */
[----:B-1----:R-:W-:-:S04]  /*3940*/  LOP3.LUT R3, R2, UR5, RZ, 0x3c, !PT ;  /* 0x0000000502037c12 */ /* 0x002fc8000f8e3cff */
[----:B------:R-:W-:-:S04]  /*3950*/  SHF.L.U32 R3, R3, 0x1f, RZ ;  /* 0x0000001f03037819 */ /* 0x000fc800000006ff */
[----:B------:R-:W1:Y:S02]  /*3960*/  SYNCS.PHASECHK.TRANS64.TRYWAIT P0, [UR4], R3 ;  /* 0x00000003ff0075a7 */ /* 0x000e640008001104 */
[----:B-1----:R-:W-:Y:S05]  /*3970*/  @!P0 BRA `(.L_x_69) ;  /* 0x0000005000d48947 */ /* 0x002fea0003800000 */
.L_x_136:
[----:B------:R-:W-:Y:S01]  /*3980*/  NOP ;  /* 0x0000000000007918 */ /* 0x000fe20000000000 */
[----:B-1----:R-:W1:Y:S01]  /*3990*/  LDS R0, [UR8+0x14] ;  /* 0x00001408ff007984 */ /* 0x002e620008000800 */
[----:B------:R-:W-:Y:S01]  /*39a0*/  ULOP3.LUT UR4, UR30, 0xffff, URZ, 0xc0, !UPT ;  /* 0x0000ffff1e047892 */ /* 0x000fe2000f8ec0ff */
[----:B------:R-:W-:Y:S01]  /*39b0*/  UMOV UR5, 0xffff ;  /* 0x0000ffff00057882 */ /* 0x000fe20000000000 */
[----:B------:R-:W-:Y:S02]  /*39c0*/  UMOV UR6, 0x1 ;  /* 0x0000000100067882 */ /* 0x000fe40000000000 */
[----:B------:R-:W-:-:S04]  /*39d0*/  USHF.R.U32.HI UR4, URZ, 0x5, UR4 ;  /* 0x00000005ff047899 */ /* 0x000fc80008011604 */
[----:B------:R-:W-:Y:S02]  /*39e0*/  USHF.L.U32 UR5, UR5, UR4, URZ ;  /* 0x0000000405057299 */ /* 0x000fe400080006ff */
[----:B------:R-:W-:-:S04]  /*39f0*/  USHF.L.U32 UR4, UR6, UR4, URZ ;  /* 0x0000000406047299 */ /* 0x000fc800080006ff */
[----:B-1----:R-:W-:-:S04]  /*3a00*/  LOP3.LUT R0, R0, UR5, RZ, 0xc0, !PT ;  /* 0x0000000500007c12 */ /* 0x002fc8000f8ec0ff */
[----:B------:R-:W-:-:S13]  /*3a10*/  ISETP.NE.AND P0, PT, R0, UR5, PT ;  /* 0x0000000500007c0c */ /* 0x000fda000bf05270 */
[----:B------:R-:W-:Y:S05]  /*3a20*/  @P0 BRA `(.L_x_70) ;  /* 0x0000000000580947 */ /* 0x000fea0003800000 */
[----:B------:R-:W1:Y:S02]  /*3a30*/  LDS R0, [UR8+0x18] ;  /* 0x00001808ff007984 */ /* 0x000e640008000800 */
[----:B-1----:R-:W-:-:S04]  /*3a40*/  LOP3.LUT R0, R0, UR4, RZ, 0xc0, !PT ;  /* 0x0000000400007c12 */ /* 0x002fc8000f8ec0ff */
[----:B------:R-:W-:-:S13]  /*3a50*/  ISETP.NE.AND P0, PT, R0, UR4, PT ;  /* 0x0000000400007c0c */ /* 0x000fda000bf05270 */
[----:B------:R-:W-:Y:S05]  /*3a60*/  @P0 BRA `(.L_x_71) ;  /* 0x00000000003c0947 */ /* 0x000fea0003800000 */
[----:B------:R-:W1:Y:S01]  /*3a70*/  S2R R2, SR_LANEID ;  /* 0x0000000000027919 */ /* 0x000e620000000000 */
[----:B------:R-:W-:Y:S01]  /*3a80*/  ULOP3.LUT UR5, URZ, UR5, URZ, 0x33, !UPT ;  /* 0x00000005ff057292 */ /* 0x000fe2000f8e33ff */
[----:B------:R-:W-:Y:S01]  /*3a90*/  LOP3.LUT R4, RZ, UR4, RZ, 0x33, !PT ;  /* 0x00000004ff047c12 */ /* 0x000fe2000f8e33ff */
[----:B------:R-:W-:Y:S02]  /*3aa0*/  VOTEU.ANY UR4, UPT, PT ;  /* 0x0000000000047886 */ /* 0x000fe400038e0100 */
[----:B------:R-:W-:Y:S01]  /*3ab0*/  UFLO.U32 UR4, UR4 ;  /* 0x00000004000472bd */ /* 0x000fe200080e0000 */
[----:B------:R-:W2:Y:S01]  /*3ac0*/  REDUX UR6, R4 ;  /* 0x00000000040673c4 */ /* 0x000ea20000000000 */
[----:B------:R-:W-:-:S06]  /*3ad0*/  IMAD.U32 R0, RZ, RZ, UR5 ;  /* 0x00000005ff007e24 */ /* 0x000fcc000f8e00ff */
[----:B------:R4:W-:Y:S01]  /*3ae0*/  UTCATOMSWS.AND URZ, UR5 ;  /* 0x0000000500ff79e3 */ /* 0x0009e20008000000 */
[----:B------:R-:W3:Y:S01]  /*3af0*/  REDUX UR7, R0 ;  /* 0x00000000000773c4 */ /* 0x000ee20000000000 */
[----:B-1----:R-:W-:Y:S01]  /*3b00*/  ISETP.EQ.U32.AND P0, PT, R2, UR4, PT ;  /* 0x0000000402007c0c */ /* 0x002fe2000bf02070 */
[----:B--2---:R-:W-:Y:S01]  /*3b10*/  IMAD.U32 R2, RZ, RZ, UR6 ;  /* 0x00000006ff027e24 */ /* 0x004fe2000f8e00ff */
[----:B---3--:R-:W-:-:S11]  /*3b20*/  MOV R3, UR7 ;  /* 0x0000000700037c02 */ /* 0x008fd60008000f00 */
[----:B------:R4:W-:Y:S04]  /*3b30*/  @P0 ATOMS.AND RZ, [UR8+0x14], R3 ;  /* 0x00001403ffff098c */ /* 0x0009e8000a800008 */
[----:B------:R4:W-:Y:S01]  /*3b40*/  @P0 ATOMS.AND RZ, [UR8+0x18], R2 ;  /* 0x00001802ffff098c */ /* 0x0009e2000a800008 */
[----:B------:R-:W-:Y:S05]  /*3b50*/  BRA `(.L_x_72) ;  /* 0x0000000000147947 */ /* 0x000fea0003800000 */
.L_x_71:
[----:B------:R-:W-:Y:S02]  /*3b60*/  MOV R2, 0x3b80 ;  /* 0x00003b8000027802 */ /* 0x000fe40000000f00 */
[----:B---3-5:R-:W-:Y:S05]  /*3b70*/  CALL.REL.NOINC `($__internal_0_$__cuda_sm10x_tcgen05_guardrail_trap_col_being_dealloced_not_returned_by_alloc) ;  /* 0x0000005400307944 */ /* 0x028fea0003c00000 */
[----:B------:R-:W-:Y:S05]  /*3b80*/  BRA `(.L_x_72) ;  /* 0x0000000000087947 */ /* 0x000fea0003800000 */
.L_x_70:
[----:B------:R-:W-:Y:S02]  /*3b90*/  MOV R2, 0x3bb0 ;  /* 0x00003bb000027802 */ /* 0x000fe40000000f00 */
[----:B---3-5:R-:W-:Y:S05]  /*3ba0*/  CALL.REL.NOINC `($__internal_2_$__cuda_sm10x_tcgen05_guardrail_trap_unallocated_columns_being_dealloced) ;  /* 0x00000054003c7944 */ /* 0x028fea0003c00000 */
.L_x_72:
[----:B------:R-:W-:Y:S01]  /*3bb0*/  NOP ;  /* 0x0000000000007918 */ /* 0x000fe20000000000 */
[----:B----4-:R-:W-:Y:S05]  /*3bc0*/  EXIT ;  /* 0x000000000000794d */ /* 0x010fea0003800000 */
.L_x_54:
[----:B------:R-:W-:-:S09]  /*3bd0*/  UISETP.NE.OR UP0, UPT, UR17, 0x3, !UP3 ;  /* 0x000000031100788c */ /* 0x000fd2000df05670 */
[----:B------:R-:W-:Y:S05]  /*3be0*/  BRA.U UP0, `(.L_x_73) ;  /* 0x0000000d00807547 */ /* 0x000fea000b800000 */
[----:B------:R-:W1:Y:S01]  /*3bf0*/  LDCU UR32, c[0x0][0x370] ;  /* 0x00006e00ff2077ac */ /* 0x000e620008000800 */
[----:B------:R-:W2:Y:S01]  /*3c00*/  LDC.64 R16, c[0x0][0x348] ;  /* 0x0000d200ff107b82 */ /* 0x000ea20000000a00 */
[----:B------:R-:W-:Y:S02]  /*3c10*/  HFMA2 R13, -RZ, RZ, 0, 0 ;  /* 0x00000000ff0d7431 */ /* 0x000fe400000001ff */
[----:B------:R-:W-:Y:S01]  /*3c20*/  IMAD.MOV.U32 R15, RZ, RZ, 0x1 ;  /* 0x00000001ff0f7424 */ /* 0x000fe200078e00ff */
[----:B------:R-:W1:Y:S01]  /*3c30*/  LDCU.128 UR28, c[0x0][0xb10] ;  /* 0x00016200ff1c77ac */ /* 0x000e620008000c00 */
[----:B------:R-:W-:Y:S01]  /*3c40*/  IMAD.MOV.U32 R14, RZ, RZ, RZ ;  /* 0x000000ffff0e7224 */ /* 0x000fe200078e00ff */
[----:B------:R-:W-:Y:S01]  /*3c50*/  MOV R7, 0x2000 ;  /* 0x0000200000077802 */ /* 0x000fe20000000f00 */
[----:B------:R-:W3:Y:S01]  /*3c60*/  LDCU UR27, c[0x0][0x374] ;  /* 0x00006e80ff1b77ac */ /* 0x000ee20008000800 */
[----:B------:R-:W4:Y:S01]  /*3c70*/  LDC.64 R2, c[0x0][0x888] ;  /* 0x00022200ff027b82 */ /* 0x000f220000000a00 */
[----:B------:R-:W3:Y:S01]  /*3c80*/  LDCU UR15, c[0x0][0xb0c] ;  /* 0x00016180ff0f77ac */ /* 0x000ee20008000800 */
[----:B------:R-:W2:Y:S06]  /*3c90*/  LDCU UR38, c[0x0][0xb20] ;  /* 0x00016400ff2677ac */ /* 0x000eac0008000800 */
[----:B------:R-:W4:Y:S01]  /*3ca0*/  LDC.64 R4, c[0x0][0x890] ;  /* 0x00022400ff047b82 */ /* 0x000f220000000a00 */
[----:B------:R-:W2:Y:S01]  /*3cb0*/  LDCU UR4, c[0x0][0xb30] ;  /* 0x00016600ff0477ac */ /* 0x000ea20008000800 */
[----:B------:R-:W-:Y:S01]  /*3cc0*/  UMOV UR21, 0x400 ;  /* 0x0000040000157882 */ /* 0x000fe20000000000 */
[----:B-1----:R-:W-:-:S02]  /*3cd0*/  UIMAD.WIDE.U32 UR6, UR32, UR28, URZ ;  /* 0x0000001c200672a5 */ /* 0x002fc4000f8e00ff */
[----:B---3--:R-:W-:Y:S02]  /*3ce0*/  UIMAD.WIDE.U32 UR8, UR27, UR31, URZ ;  /* 0x0000001f1b0872a5 */ /* 0x008fe4000f8e00ff */
[----:B------:R-:W-:Y:S02]  /*3cf0*/  ULEA UR21, UR45, UR21, 0x18 ;  /* 0x000000152d157291 */ /* 0x000fe4000f8ec0ff */
[----:B------:R-:W-:Y:S02]  /*3d00*/  UPLOP3.LUT UP3, UPT, UPT, UPT, UPT, 0x40, 0x4 ;  /* 0x000000000004789c */ /* 0x000fe40003f6e870 */
[----:B------:R-:W-:Y:S01]  /*3d10*/  UIADD3 UR33, UPT, UPT, UR21, 0x38, URZ ;  /* 0x0000003815217890 */ /* 0x000fe2000fffe0ff */
[----:B------:R-:W-:Y:S01]  /*3d20*/  UMOV UR6, UR7 ;  /* 0x0000000700067c82 */ /* 0x000fe20008000000 */
[----:B------:R-:W-:Y:S01]  /*3d30*/  UMOV UR34, UR9 ;  /* 0x0000000900227c82 */ /* 0x000fe20008000000 */
[----:B------:R-:W-:Y:S02]  /*3d40*/  UISETP.GE.AND UP0, UPT, UR42, 0x1, UPT ;  /* 0x000000012a00788c */ /* 0x000fe4000bf06270 */
[----:B------:R-:W-:Y:S01]  /*3d50*/  UISETP.NE.AND UP4, UPT, UR42, 0x1, UPT ;  /* 0x000000012a00788c */ /* 0x000fe2000bf85270 */
[----:B------:R-:W1:Y:S01]  /*3d60*/  LDCU.64 UR22, c[0x0][0xb28] ;  /* 0x00016500ff1677ac */ /* 0x000e620008000a00 */
[----:B------:R-:W-:-:S02]  /*3d70*/  UISETP.NE.AND UP6, UPT, UR15, 0x1, UPT ;  /* 0x000000010f00788c */ /* 0x000fc4000bfc5270 */
[----:B------:R-:W-:Y:S02]  /*3d80*/  UISETP.NE.AND UP5, UPT, UR30, 0x1, UPT ;  /* 0x000000011e00788c */ /* 0x000fe4000bfa5270 */
[----:B------:R-:W-:Y:S02]  /*3d90*/  UIADD3 UR17, UPT, UPT, UR21, 0x30, URZ ;  /* 0x0000003015117890 */ /* 0x000fe4000fffe0ff */
[----:B------:R-:W-:Y:S02]  /*3da0*/  UPRMT UR33, UR45, 0x654, UR33 ;  /* 0x000006542d217896 */ /* 0x000fe40008000021 */
[----:B------:R-:W-:Y:S02]  /*3db0*/  USHF.R.U32.HI UR35, URZ, UR29, UR6 ;  /* 0x0000001dff237299 */ /* 0x000fe40008011606 */
[----:B--2---:R-:W-:Y:S02]  /*3dc0*/  USHF.R.U32.HI UR34, URZ, UR38, UR34 ;  /* 0x00000026ff227299 */ /* 0x004fe40008011622 */
[----:B------:R-:W-:-:S11]  /*3dd0*/  UISETP.NE.AND UP2, UPT, UR4, 0x1, UPT ;  /* 0x000000010400788c */ /* 0x000fd6000bf45270 */
.L_x_82:
[C---:B------:R-:W-:Y:S02]  /*3de0*/  LEA R12, R14.reuse, UR21, 0x3 ;  /* 0x000000150e0c7c11 */ /* 0x040fe4000f8e18ff */
[----:B------:R-:W-:Y:S02]  /*3df0*/  SHF.L.U32 R9, R13, 0x1f, RZ ;  /* 0x0000001f0d097819 */ /* 0x000fe400000006ff */
[----:B------:R-:W-:Y:S02]  /*3e00*/  LEA R10, R14, UR21, 0x4 ;  /* 0x000000150e0a7c11 */ /* 0x000fe4000f8e20ff */
[----:B--2---:R-:W2:Y:S02]  /*3e10*/  SYNCS.PHASECHK.TRANS64.TRYWAIT P0, [R12+URZ+0x60], R9 ;  /* 0x000060090c0075a7 */ /* 0x004ea400080011ff */
[----:B--2---:R-:W-:Y:S05]  /*3e20*/  @!P0 BRA `(.L_x_74) ;  /* 0x0000004c00c08947 */ /* 0x004fea0003800000 */
.L_x_137:
[----:B--2---:R-:W2:Y:S01]  /*3e30*/  LDS.128 R8, [R10+0xf0] ;  /* 0x0000f0000a087984 */ /* 0x004ea20000000c00 */
[----:B------:R-:W-:Y:S01]  /*3e40*/  UISETP.GE.AND UP0, UPT, UR42, 0x1, UPT ;  /* 0x000000012a00788c */ /* 0x000fe2000bf06270 */
[----:B------:R-:W-:Y:S01]  /*3e50*/  @!PT LDS RZ, [RZ] ;  /* 0x00000000fffff984 */ /* 0x000fe20000000800 */
[----:B------:R-:W-:Y:S01]  /*3e60*/  @!PT LDS RZ, [RZ] ;  /* 0x00000000fffff984 */ /* 0x000fe20000000800 */
[----:B------:R-:W-:Y:S01]  /*3e70*/  @!PT LDS RZ, [RZ] ;  /* 0x00000000fffff984 */ /* 0x000fe20000000800 */
[----:B------:R-:W-:Y:S01]  /*3e80*/  @!PT LDS RZ, [RZ] ;  /* 0x00000000fffff984 */ /* 0x000fe20000000800 */
[----:B------:R3:W-:Y:S06]  /*3e90*/  MEMBAR.ALL.CTA ;  /* 0x0000000000007992 */ /* 0x0007ec0000008000 */
[----:B---3--:R-:W3:Y:S01]  /*3ea0*/  FENCE.VIEW.ASYNC.S ;  /* 0x00000000000073c6 */ /* 0x008ee20000000000 */
[----:B--2---:R-:W-:Y:S11]  /*3eb0*/  LOP3.LUT P0, RZ, R10, 0x1, RZ, 0xc0, !PT ;  /* 0x000000010aff7812 */ /* 0x004ff6000780c0ff */
[----:B------:R-:W-:Y:S02]  /*3ec0*/  @!UPT UIADD3 URZ, UPT, UPT, URZ, URZ, URZ ;  /* 0x000000fffffff290 */ /* 0x000fe4000fffe0ff */
[----:B---3--:R-:W-:Y:S01]  /*3ed0*/  VOTEU.ANY UP1, P0 ;  /* 0x0000000000ff7886 */ /* 0x008fe20000020100 */
[----:B------:R-:W-:Y:S11]  /*3ee0*/  PLOP3.LUT P0, PT, PT, PT, UP1, 0x80, 0x8 ;  /* 0x000000000008781c */ /* 0x000ff60003f0f018 */
[----:B------:R-:W-:Y:S02]  /*3ef0*/  @!UPT UIADD3 URZ, UPT, UPT, URZ, URZ, URZ ;  /* 0x000000fffffff290 */ /* 0x000fe4000fffe0ff */
[----:B------:R-:W-:Y:S02]  /*3f00*/  @P0 SHF.R.U32.HI R0, RZ, 0x10, R9 ;  /* 0x00000010ff000819 */ /* 0x000fe40000011609 */
[----:B------:R-:W-:Y:S02]  /*3f10*/  @P0 MOV R6, R8 ;  /* 0x0000000800060202 */ /* 0x000fe40000000f00 */
[----:B------:R-:W-:Y:S01]  /*3f20*/  @P0 R2UR UR4, R0 ;  /* 0x00000000000402ca */ /* 0x000fe200000e0000 */
[----:B------:R-:W-:Y:S01]  /*3f30*/  VIADD R0, R12, 0x70 ;  /* 0x000000700c007836 */ /* 0x000fe20000000000 */
[----:B------:R-:W-:Y:S02]  /*3f40*/  @P0 LOP3.LUT R8, R9, 0xffff, RZ, 0xc0, !PT ;  /* 0x0000ffff09080812 */ /* 0x000fe400078ec0ff */
[----:B------:R-:W-:Y:S02]  /*3f50*/  @P0 R2UR UR6, R6 ;  /* 0x00000000060602ca */ /* 0x000fe400000e0000 */
[----:B------:R-:W-:Y:S02]  /*3f60*/  PRMT R0, RZ, 0x654, R0 ;  /* 0x00000654ff007816 */ /* 0x000fe40000000000 */
[----:B------:R-:W-:Y:S02]  /*3f70*/  @P0 R2UR UR5, R8 ;  /* 0x00000000080502ca */ /* 0x000fe400000e0000 */
[----:B------:R2:W-:Y:S03]  /*3f80*/  SYNCS.ARRIVE.TRANS64.RED.A1T0 RZ, [R0+URZ], RZ ;  /* 0x000000ff00ff79a7 */ /* 0x0005e600081004ff */
[----:B------:R-:W-:Y:S04]  /*3f90*/  @UP1 UMOV UR26, UR4 ;  /* 0x00000004001a1c82 */ /* 0x000fe80008000000 */
[----:B------:R-:W-:Y:S04]  /*3fa0*/  @UP1 UMOV UR14, UR6 ;  /* 0x00000006000e1c82 */ /* 0x000fe80008000000 */
[----:B------:R-:W-:Y:S01]  /*3fb0*/  @UP1 UMOV UR13, UR5 ;  /* 0x00000005000d1c82 */ /* 0x000fe20008000000 */
[----:B------:R-:W-:Y:S05]  /*3fc0*/  BRA.U !UP0, `(.L_x_75) ;  /* 0x0000000108a47547 */ /* 0x000fea000b800000 */
[----:B------:R-:W-:Y:S02]  /*3fd0*/  UIMAD.WIDE.U32 UR8, UR13, UR31, URZ ;  /* 0x0000001f0d0872a5 */ /* 0x000fe4000f8e00ff */
[----:B------:R-:W-:Y:S02]  /*3fe0*/  UIMAD.WIDE.U32 UR10, UR14, UR28, URZ ;  /* 0x0000001c0e0a72a5 */ /* 0x000fe4000f8e00ff */
[----:B------:R-:W-:Y:S02]  /*3ff0*/  USEL UR4, UR27, UR34, !UP5 ;  /* 0x000000221b047287 */ /* 0x000fe4000e800000 */
[----:B------:R-:W-:Y:S02]  /*4000*/  USEL UR7, UR32, UR35, !UP6 ;  /* 0x0000002320077287 */ /* 0x000fe4000f000000 */
[----:B-1----:R-:W-:Y:S02]  /*4010*/  UIMAD.WIDE.U32 UR18, UR4, UR22, URZ ;  /* 0x00000016041272a5 */ /* 0x002fe4000f8e00ff */
[----:B------:R-:W-:Y:S01]  /*4020*/  UIMAD.WIDE.U32 UR24, UR7, UR22, URZ ;  /* 0x00000016071872a5 */ /* 0x000fe2000f8e00ff */
[----:B------:R-:W-:Y:S02]  /*4030*/  UMOV UR5, UR9 ;  /* 0x0000000900057c82 */ /* 0x000fe40008000000 */
[----:B------:R-:W-:Y:S03]  /*4040*/  USHF.R.U32.HI UR6, URZ, UR38, UR5 ;  /* 0x00000026ff067299 */ /* 0x000fe60008011605 */
[----:B------:R-:W-:Y:S01]  /*4050*/  UMOV UR5, UR11 ;  /* 0x0000000b00057c82 */ /* 0x000fe20008000000 */
[----:B------:R-:W-:Y:S02]  /*4060*/  USEL UR6, UR13, UR6, !UP5 ;  /* 0x000000060d067287 */ /* 0x000fe4000e800000 */
[----:B------:R-:W-:Y:S02]  /*4070*/  USHF.R.U32.HI UR8, URZ, UR29, UR5 ;  /* 0x0000001dff087299 */ /* 0x000fe40008011605 */
[----:B------:R-:W-:Y:S01]  /*4080*/  UIMAD.WIDE.U32 UR10, UR6, UR22, URZ ;  /* 0x00000016060a72a5 */ /* 0x000fe2000f8e00ff */
[----:B------:R-:W-:Y:S02]  /*4090*/  UMOV UR5, UR19 ;  /* 0x0000001300057c82 */ /* 0x000fe40008000000 */
[----:B------:R-:W-:Y:S03]  /*40a0*/  @UP4 USHF.R.U32.HI UR4, URZ, UR23, UR5 ;  /* 0x00000017ff044299 */ /* 0x000fe60008011605 */
[----:B------:R-:W-:Y:S01]  /*40b0*/  UMOV UR5, UR25 ;  /* 0x0000001900057c82 */ /* 0x000fe20008000000 */
[----:B------:R-:W-:Y:S02]  /*40c0*/  UIMAD UR4, UR42, UR4, URZ ;  /* 0x000000042a0472a4 */ /* 0x000fe4000f8e02ff */
[----:B------:R-:W-:Y:S02]  /*40d0*/  @UP4 USHF.R.U32.HI UR7, URZ, UR23, UR5 ;  /* 0x00000017ff074299 */ /* 0x000fe40008011605 */
[----:B------:R-:W-:Y:S02]  /*40e0*/  USEL UR5, UR14, UR8, !UP6 ;  /* 0x000000080e057287 */ /* 0x000fe4000f000000 */
[----:B------:R-:W-:Y:S02]  /*40f0*/  UIMAD UR8, UR42, UR7, URZ ;  /* 0x000000072a0872a4 */ /* 0x000fe4000f8e02ff */
[----:B------:R-:W-:Y:S03]  /*4100*/  UISETP.GE.AND UP0, UPT, UR6, UR4, UPT ;  /* 0x000000040600728c */ /* 0x000fe6000bf06270 */
[----:B------:R-:W-:Y:S01]  /*4110*/  UMOV UR4, UR11 ;  /* 0x0000000b00047c82 */ /* 0x000fe20008000000 */
[----:B------:R-:W-:Y:S02]  /*4120*/  UISETP.GE.OR UP0, UPT, UR5, UR8, UP0 ;  /* 0x000000080500728c */ /* 0x000fe40008706670 */
[----:B------:R-:W-:Y:S02]  /*4130*/  USHF.R.U32.HI UR4, URZ, UR23, UR4 ;  /* 0x00000017ff047299 */ /* 0x000fe40008011604 */
[----:B------:R-:W-:Y:S02]  /*4140*/  UIMAD.WIDE.U32 UR8, UR5, UR22, URZ ;  /* 0x00000016050872a5 */ /* 0x000fe4000f8e00ff */
[----:B------:R-:W-:Y:S04]  /*4150*/  USEL UR10, UR6, UR4, !UP4 ;  /* 0x00000004060a7287 */ /* 0x000fe8000e000000 */
[----:B------:R-:W-:Y:S01]  /*4160*/  UIADD3 UR11, UPT, UPT, -UR10, URZ, URZ ;  /* 0x000000ff0a0b7290 */ /* 0x000fe2000fffe1ff */
[----:B------:R-:W-:Y:S02]  /*4170*/  @!UP0 UMOV UR4, UR9 ;  /* 0x0000000900048c82 */ /* 0x000fe40008000000 */
[----:B------:R-:W-:Y:S02]  /*4180*/  @!UP0 USHF.R.U32.HI UR4, URZ, UR23, UR4 ;  /* 0x00000017ff048299 */ /* 0x000fe40008011604 */
[----:B------:R-:W-:Y:S02]  /*4190*/  UIMAD UR8, UR42, UR11, UR6 ;  /* 0x0000000b2a0872a4 */ /* 0x000fe4000f8e0206 */
[----:B------:R-:W-:Y:S04]  /*41a0*/  @!UP0 USEL UR4, UR5, UR4, !UP4 ;  /* 0x0000000405048287 */ /* 0x000fe8000e000000 */
[----:B------:R-:W-:Y:S02]  /*41b0*/  @!UP0 UIMAD UR8, UR7, UR8, UR4 ;  /* 0x00000008070882a4 */ /* 0x000fe4000f8e0204 */
[----:B------:R-:W-:Y:S02]  /*41c0*/  @!UP0 UIADD3 UR9, UPT, UPT, UR10, -UR4, URZ ;  /* 0x800000040a098290 */ /* 0x000fe4000fffe0ff */
[----:B------:R-:W-:Y:S02]  /*41d0*/  UIADD3 UR4, UPT, UPT, -UR5, URZ, URZ ;  /* 0x000000ff05047290 */ /* 0x000fe4000fffe1ff */
[----:B------:R-:W-:Y:S02]  /*41e0*/  UIADD3 UR7, UPT, UPT, -UR6, URZ, URZ ;  /* 0x000000ff06077290 */ /* 0x000fe4000fffe1ff */
[----:B------:R-:W-:Y:S02]  /*41f0*/  @!UP0 UIMAD UR6, UR9, UR42, UR5 ;  /* 0x0000002a090682a4 */ /* 0x000fe4000f8e0205 */
[----:B------:R-:W-:Y:S02]  /*4200*/  UIMAD UR14, UR15, UR4, UR14 ;  /* 0x000000040f0e72a4 */ /* 0x000fe4000f8e020e */
[----:B------:R-:W-:Y:S01]  /*4210*/  UIMAD UR13, UR30, UR7, UR13 ;  /* 0x000000071e0d72a4 */ /* 0x000fe2000f8e020d */
[----:B------:R-:W-:Y:S02]  /*4220*/  @!UP0 UMOV UR5, UR8 ;  /* 0x0000000800058c82 */ /* 0x000fe40008000000 */
[----:B------:R-:W-:Y:S02]  /*4230*/  UIMAD UR14, UR5, UR15, UR14 ;  /* 0x0000000f050e72a4 */ /* 0x000fe4000f8e020e */
[----:B------:R-:W-:Y:S11]  /*4240*/  UIMAD UR13, UR6, UR30, UR13 ;  /* 0x0000001e060d72a4 */ /* 0x000ff6000f8e020d */
[----:B------:R-:W-:Y:S01]  /*4250*/  @!UPT UIADD3 URZ, UPT, UPT, URZ, URZ, URZ ;  /* 0x000000fffffff290 */ /* 0x000fe2000fffe0ff */
.L_x_75:
[----:B------:R-:W3:Y:S01]  /*4260*/  @!UP2 LDCU.128 UR8, c[0x0][0xb10] ;  /* 0x00016200ff08a7ac */ /* 0x000ee20008000c00 */
[C---:B----4-:R-:W-:Y:S02]  /*4270*/  ISETP.NE.U32.AND P1, PT, R4.reuse, RZ, PT ;  /* 0x000000ff0400720c */ /* 0x050fe40003f25070 */
[----:B------:R-:W-:Y:S02]  /*4280*/  ISETP.NE.U32.AND P0, PT, R4, RZ, PT ;  /* 0x000000ff0400720c */ /* 0x000fe40003f05070 */
[C---:B------:R-:W-:Y:S02]  /*4290*/  ISETP.NE.AND.EX P1, PT, R5.reuse, RZ, PT, P1 ;  /* 0x000000ff0500720c */ /* 0x040fe40003f25310 */
[----:B------:R-:W-:Y:S01]  /*42a0*/  ISETP.NE.AND.EX P0, PT, R5, RZ, PT, P0 ;  /* 0x000000ff0500720c */ /* 0x000fe20003f05300 */
[----:B------:R-:W4:Y:S01]  /*42b0*/  @!UP2 LDCU UR5, c[0x0][0xb0c] ;  /* 0x00016180ff05a7ac */ /* 0x000f220008000800 */
[----:B------:R-:W-:Y:S01]  /*42c0*/  SHF.L.U32 R9, R15, 0x1f, RZ ;  /* 0x0000001f0f097819 */ /* 0x000fe200000006ff */
[----:B------:R-:W-:Y:S02]  /*42d0*/  USHF.L.U32 UR19, UR16, 0x7, URZ ;  /* 0x0000000710137899 */ /* 0x000fe400080006ff */
[----:B------:R-:W-:Y:S02]  /*42e0*/  USHF.L.U32 UR18, UR20, 0x7, URZ ;  /* 0x0000000714127899 */ /* 0x000fe400080006ff */
[----:B---3--:R-:W-:Y:S07]  /*42f0*/  UIMAD.WIDE.U32 UR6, UR14, UR8, URZ ;  /* 0x000000080e0672a5 */ /* 0x008fee000f8e00ff */
[----:B------:R-:W-:Y:S01]  /*4300*/  @!UP2 UMOV UR4, UR7 ;  /* 0x000000070004ac82 */ /* 0x000fe20008000000 */
[----:B----4-:R-:W-:Y:S02]  /*4310*/  @!UP2 UISETP.NE.AND UP0, UPT, UR5, 0x1, UPT ;  /* 0x000000010500a88c */ /* 0x010fe4000bf05270 */
[----:B------:R-:W-:Y:S02]  /*4320*/  @!UP2 USHF.R.U32.HI UR4, URZ, UR9, UR4 ;  /* 0x00000009ff04a299 */ /* 0x000fe40008011604 */
[----:B------:R-:W-:Y:S02]  /*4330*/  UIMAD.WIDE.U32 UR6, UR13, UR11, URZ ;  /* 0x0000000b0d0672a5 */ /* 0x000fe4000f8e00ff */
[----:B------:R-:W-:Y:S02]  /*4340*/  @!UP2 USEL UR8, UR14, UR4, !UP0 ;  /* 0x000000040e08a287 */ /* 0x000fe4000c000000 */
[----:B------:R-:W-:Y:S03]  /*4350*/  @!UP2 UISETP.NE.AND UP0, UPT, UR10, 0x1, UPT ;  /* 0x000000010a00a88c */ /* 0x000fe6000bf05270 */
[----:B------:R-:W-:Y:S02]  /*4360*/  @!UP2 UMOV UR6, UR7 ;  /* 0x000000070006ac82 */ /* 0x000fe40008000000 */
[----:B------:R-:W3:Y:S02]  /*4370*/  @!UP2 LDCU UR4, c[0x0][0xb20] ;  /* 0x00016400ff04a7ac */ /* 0x000ee40008000800 */
[----:B---3--:R-:W-:Y:S04]  /*4380*/  @!UP2 USHF.R.U32.HI UR6, URZ, UR4, UR6 ;  /* 0x00000004ff06a299 */ /* 0x008fe80008011606 */
[----:B------:R-:W-:Y:S04]  /*4390*/  @!UP2 USEL UR6, UR13, UR6, !UP0 ;  /* 0x000000060d06a287 */ /* 0x000fe8000c000000 */
[----:B------:R-:W-:Y:S02]  /*43a0*/  @!UP2 UIADD3 UR4, UPT, UPT, -UR8, UR6, URZ ;  /* 0x000000060804a290 */ /* 0x000fe4000fffe1ff */
[----:B------:R-:W-:Y:S02]  /*43b0*/  @!UP2 UIADD3 UR6, UPT, UPT, UR8, -UR6, URZ ;  /* 0x800000060806a290 */ /* 0x000fe4000fffe0ff */
[----:B------:R-:W-:Y:S02]  /*43c0*/  @!UP2 UIMAD UR14, UR4, UR5, UR14 ;  /* 0x00000005040ea2a4 */ /* 0x000fe4000f8e020e */
[----:B------:R-:W-:Y:S01]  /*43d0*/  @!UP2 UIMAD UR13, UR6, UR10, UR13 ;  /* 0x0000000a060da2a4 */ /* 0x000fe2000f8e020d */
[----:B------:R-:W-:Y:S11]  /*43e0*/  BRA.U UP3, `(.L_x_76) ;  /* 0x0000000103107547 */ /* 0x000ff6000b800000 */
[----:B--2---:R-:W-:Y:S04]  /*43f0*/  MOV R0, UR37 ;  /* 0x0000002500007c02 */ /* 0x004fe80008000f00 */
[----:B------:R-:W-:Y:S04]  /*4400*/  SHF.L.U32 R11, R0, 0x1f, RZ ;  /* 0x0000001f000b7819 */ /* 0x000fe800000006ff */
[----:B------:R-:W2:Y:S02]  /*4410*/  SYNCS.PHASECHK.TRANS64.TRYWAIT P2, [UR21+0x58], R11 ;  /* 0x0000580bff0075a7 */ /* 0x000ea40008041115 */
[----:B--2---:R-:W-:Y:S05]  /*4420*/  @!P2 BRA `(.L_x_77) ;  /* 0x000000480054a947 */ /* 0x004fea0003800000 */
.L_x_76:
[----:B------:R-:W-:Y:S05]  /*4430*/  @!P1 BRA `(.L_x_78) ;  /* 0x0000000000309947 */ /* 0x000fea0003800000 */
[----:B------:R-:W-:Y:S01]  /*4440*/  ISETP.NE.U32.AND P1, PT, R2, RZ, PT ;  /* 0x000000ff0200720c */ /* 0x000fe20003f25070 */
[----:B------:R-:W3:Y:S01]  /*4450*/  LDCU.64 UR4, c[0x0][0x358] ;  /* 0x00006b00ff0477ac */ /* 0x000ee20008000a00 */
[----:B------:R-:W-:Y:S02]  /*4460*/  IMAD.MOV.U32 R158, RZ, RZ, 0x1 ;  /* 0x00000001ff9e7424 */ /* 0x000fe400078e00ff */
[----:B------:R-:W-:Y:S11]  /*4470*/  ISETP.NE.AND.EX P1, PT, R3, RZ, PT, P1 ;  /* 0x000000ff0300720c */ /* 0x000ff60003f25310 */
[----:B------:R-:W-:Y:S02]  /*4480*/  @!UPT UIADD3 URZ, UPT, UPT, URZ, URZ, URZ ;  /* 0x000000fffffff290 */ /* 0x000fe4000fffe0ff */
[----:B--2---:R-:W2:Y:S01]  /*4490*/  @P1 LDC.64 R10, c[0x0][0x888] ;  /* 0x00022200ff0a1b82 */ /* 0x004ea20000000a00 */
[----:B------:R-:W-:Y:S04]  /*44a0*/  @P1 IMAD R0, R4, UR36, RZ ;  /* 0x0000002404001c24 */ /* 0x000fe8000f8e02ff */
[----:B--2---:R-:W-:Y:S04]  /*44b0*/  @P1 IMAD.WIDE R10, R0, 0x4, R10 ;  /* 0x00000004000a1825 */ /* 0x004fe800078e020a */
[----:B------:R-:W-:Y:S01]  /*44c0*/  HFMA2 R0, -RZ, RZ, 0, 5.9604644775390625e-08 ;  /* 0x00000001ff007431 */ /* 0x000fe200000001ff */
[----:B---3-5:R3:W5:Y:S04]  /*44d0*/  @P1 LDG.E R73, desc[UR4][R10.64] ;  /* 0x000000040a491981 */ /* 0x028768000c1e1900 */
[----:B------:R-:W-:Y:S01]  /*44e0*/  @!P1 PRMT R158, R0, 0x7610, R158 ;  /* 0x00007610009e9816 */ /* 0x000fe2000000009e */
[----:B---3--:R-:W4:Y:S06]  /*44f0*/  @!P1 LDC R73, c[0x0][0x880] ;  /* 0x00022000ff499b82 */ /* 0x008f2c0000000800 */
.L_x_78:
[----:B----45:R-:W-:Y:S01]  /*4500*/  @!P0 FSETP.EQ.AND P1, PT, R73, RZ, PT ;  /* 0x000000ff4900820b */ /* 0x030fe20003f22000 */
[----:B------:R-:W-:Y:S01]  /*4510*/  @!UPT UIADD3 URZ, UPT, UPT, URZ, URZ, URZ ;  /* 0x000000fffffff290 */ /* 0x000fe2000fffe0ff */
[----:B------:R-:W-:Y:S11]  /*4520*/  @!P0 BRA `(.L_x_79) ;  /* 0x0000000000188947 */ /* 0x000ff60003800000 */
[----:B------:R-:W-:Y:S02]  /*4530*/  LOP3.LUT P0, RZ, R158, 0xff, RZ, 0xc0, !PT ;  /* 0x000000ff9eff7812 */ /* 0x000fe4000780c0ff */
[----:B------:R-:W-:Y:S04]  /*4540*/  ISETP.NE.U32.AND P1, PT, R2, RZ, PT ;  /* 0x000000ff0200720c */ /* 0x000fe80003f25070 */
[----:B------:R-:W-:Y:S04]  /*4550*/  ISETP.NE.AND.EX P1, PT, R3, RZ, PT, P1 ;  /* 0x000000ff0300720c */ /* 0x000fe80003f25310 */
[----:B------:R-:W-:Y:S03]  /*4560*/  PLOP3.LUT P1, PT, P1, PT, PT, 0x8, 0x80 ;  /* 0x000000000080781c */ /* 0x000fe60000f2e170 */
[----:B------:R-:W-:Y:S11]  /*4570*/  @P0 FSETP.EQ.AND P1, PT, R73, RZ, PT ;  /* 0x000000ff4900020b */ /* 0x000ff60003f22000 */
[----:B------:R-:W-:Y:S02]  /*4580*/  @!UPT UIADD3 URZ, UPT, UPT, URZ, URZ, URZ ;  /* 0x000000fffffff290 */ /* 0x000fe4000fffe0ff */
.L_x_79:
[----:B------:R-:W3:Y:S01]  /*4590*/  SYNCS.PHASECHK.TRANS64.TRYWAIT P2, [UR21+0x40], R9 ;  /* 0x00004009ff0075a7 */ /* 0x000ee20008041115 */
[----:B------:R-:W-:Y:S04]  /*45a0*/  ELECT P0, URZ, PT ;  /* 0x0000000000ff782f */ /* 0x000fe80003800000 */
[----:B------:R-:W-:Y:S11]  /*45b0*/  PLOP3.LUT P1, PT, P1, P0, PT, 0xf2, 0x2f ;  /* 0x00000000002f781c */ /* 0x000ff60000f21e72 */
[----:B------:R-:W-:Y:S02]  /*45c0*/  @!UPT UIADD3 URZ, UPT, UPT, URZ, URZ, URZ ;  /* 0x000000fffffff290 */ /* 0x000fe4000fffe0ff */
[----:B------:R-:W-:Y:S05]  /*45d0*/  @!P1 IADD3 R8, P0, PT, R16, 0x580, RZ ;  /* 0x0000058010089810 */ /* 0x000fea0007f1e0ff */
[----:B------:R-:W-:Y:S01]  /*45e0*/  @!P1 IMAD.X R6, RZ, RZ, R17, P0 ;  /* 0x000000ffff069224 */ /* 0x000fe200000e0611 */
[----:B---3--:R-:W-:Y:S07]  /*45f0*/  @!P2 BRA `(.L_x_80) ;  /* 0x0000004400f8a947 */ /* 0x008fee0003800000 */
.L_x_140:
[----:B------:R-:W-:Y:S01]  /*4600*/  @!P1 R2UR UR5, R8 ;  /* 0x00000000080592ca */ /* 0x000fe200000e0000 */
[----:B------:R-:W-:Y:S01]  /*4610*/  VOTEU.ALL UP0, P1 ;  /* 0x0000000000ff7886 */ /* 0x000fe20000800000 */
[----:B------:R-:W-:Y:S01]  /*4620*/  @!P1 R2UR UR4, R6 ;  /* 0x00000000060492ca */ /* 0x000fe200000e0000 */
[----:B--2---:R-:W-:Y:S01]  /*4630*/  @!P1 IMAD.MOV.U32 R0, RZ, RZ, 0x2000 ;  /* 0x00002000ff009424 */ /* 0x004fe200078e00ff */
[----:B------:R-:W-:Y:S01]  /*4640*/  UMOV UR8, 0x0 ;  /* 0x0000000000087882 */ /* 0x000fe20000000000 */
[----:B------:R-:W-:Y:S01]  /*4650*/  UMOV UR9, 0x10000000 ;  /* 0x1000000000097882 */ /* 0x000fe20000000000 */
[----:B------:R-:W-:Y:S01]  /*4660*/  @!UP0 UIADD3 UR16, UPT, UPT, UR21, 0x200, URZ ;  /* 0x0000020015108890 */ /* 0x000fe2000fffe0ff */
[----:B------:R-:W-:Y:S01]  /*4670*/  VIADD R14, R14, 0x1 ;  /* 0x000000010e0e7836 */ /* 0x000fe20000000000 */
[----:B------:R-:W-:Y:S01]  /*4680*/  VOTEU.ALL UP0, P1 ;  /* 0x0000000000ff7886 */ /* 0x000fe20000800000 */
[----:B------:R-:W-:Y:S01]  /*4690*/  UMOV UR20, UR36 ;  /* 0x0000002400147c82 */ /* 0x000fe20008000000 */
[----:B------:R-:W-:Y:S03]  /*46a0*/  UPRMT UR6, UR45, 0x654, UR17 ;  /* 0x000006542d067896 */ /* 0x000fe60008000011 */
[----:B------:R-:W-:Y:S02]  /*46b0*/  IMAD.U32 R10, RZ, RZ, UR5 ;  /* 0x00000005ff0a7e24 */ /* 0x000fe4000f8e00ff */
[----:B------:R-:W-:Y:S03]  /*46c0*/  IMAD.U32 R11, RZ, RZ, UR4 ;  /* 0x00000004ff0b7e24 */ /* 0x000fe6000f8e00ff */
[----:B------:R-:W-:Y:S02]  /*46d0*/  @!P1 R2UR UR4, R10 ;  /* 0x000000000a0492ca */ /* 0x000fe400000e0000 */
[----:B------:R-:W-:Y:S11]  /*46e0*/  @!P1 R2UR UR5, R11 ;  /* 0x000000000b0592ca */ /* 0x000ff600000e0000 */
[----:B------:R-:W-:Y:S02]  /*46f0*/  @!UPT UIADD3 URZ, UPT, UPT, URZ, URZ, URZ ;  /* 0x000000fffffff290 */ /* 0x000fe4000fffe0ff */
[----:B------:R2:W-:Y:S01]  /*4700*/  @!UP0 UTMALDG.3D [UR16], [UR4], desc[UR8] ;  /* 0x00000810040085b4 */ /* 0x0005e20008011000 */
[----:B------:R2:W-:Y:S01]  /*4710*/  @!P1 SYNCS.ARRIVE.TRANS64.RED.A0TR RZ, [UR21+0x30], R0 ;  /* 0x00003000ffff99a7 */ /* 0x0005e20008300415 */
[----:B------:R-:W-:Y:S01]  /*4720*/  SYNCS.ARRIVE.TRANS64.RED.A1T0 RZ, [UR6], RZ ;  /* 0x000000ffffff79a7 */ /* 0x000fe20008100406 */
[----:B------:R-:W3:Y:S02]  /*4730*/  SYNCS.PHASECHK.TRANS64.TRYWAIT P0, [UR21+0x48], R9 ;  /* 0x00004809ff0075a7 */ /* 0x000ee40008001115 */
[----:B--23--:R-:W-:Y:S05]  /*4740*/  @!P0 BRA `(.L_x_81) ;  /* 0x0000004400bc8947 */ /* 0x00cfea0003800000 */
.L_x_142:
[----:B------:R-:W-:Y:S01]  /*4750*/  @!P1 IADD3 R6, P0, PT, R16, 0x580, RZ ;  /* 0x0000058010069810 */ /* 0x000fe20007f1e0ff */
[----:B------:R-:W-:Y:S01]  /*4760*/  VOTEU.ALL UP0, P1 ;  /* 0x0000000000ff7886 */ /* 0x000fe20000800000 */
[----:B------:R-:W-:Y:S01]  /*4770*/  UMOV UR6, 0x0 ;  /* 0x0000000000067882 */ /* 0x000fe20000000000 */
[----:B------:R-:W-:Y:S01]  /*4780*/  UMOV UR7, 0x10000000 ;  /* 0x1000000000077882 */ /* 0x000fe20000000000 */
[----:B------:R-:W-:Y:S01]  /*4790*/  @!P1 R2UR UR5, R6 ;  /* 0x00000000060592ca */ /* 0x000fe200000e0000 */
[----:B--2---:R-:W-:Y:S01]  /*47a0*/  @!P1 IMAD.X R0, RZ, RZ, R17, P0 ;  /* 0x000000ffff009224 */ /* 0x004fe200000e0611 */
[----:B------:R-:W-:Y:S01]  /*47b0*/  @!UP0 UIADD3 UR10, UPT, UPT, UR18, 0x40, URZ ;  /* 0x00000040120a8890 */ /* 0x000fe2000fffe0ff */
[----:B------:R-:W-:Y:S01]  /*47c0*/  R2UR UR16, R160 ;  /* 0x00000000a01072ca */ /* 0x000fe200000e0000 */
[----:B------:R-:W-:Y:S01]  /*47d0*/  @!UP0 UIADD3 UR8, UPT, UPT, UR21, 0x2200, URZ ;  /* 0x0000220015088890 */ /* 0x000fe2000fffe0ff */
[----:B------:R-:W-:Y:S01]  /*47e0*/  ISETP.NE.AND P0, PT, R14, 0x2, PT ;  /* 0x000000020e00780c */ /* 0x000fe20003f05270 */
[----:B------:R-:W-:Y:S01]  /*47f0*/  @!UP0 UIADD3 UR9, UPT, UPT, UR21, 0x38, URZ ;  /* 0x0000003815098890 */ /* 0x000fe2000fffe0ff */
[----:B------:R-:W-:Y:S01]  /*4800*/  @!P1 R2UR UR4, R0 ;  /* 0x00000000000492ca */ /* 0x000fe200000e0000 */
[----:B------:R-:W-:Y:S01]  /*4810*/  VOTEU.ALL UP0, P1 ;  /* 0x0000000000ff7886 */ /* 0x000fe20000800000 */
[----:B------:R-:W-:Y:S01]  /*4820*/  UMOV UR11, UR19 ;  /* 0x00000013000b7c82 */ /* 0x000fe20008000000 */
[----:B------:R-:W-:Y:S01]  /*4830*/  UMOV UR12, UR36 ;  /* 0x00000024000c7c82 */ /* 0x000fe20008000000 */
[----:B------:R-:W-:Y:S01]  /*4840*/  SEL R0, RZ, 0x1, P0 ;  /* 0x00000001ff007807 */ /* 0x000fe20000000000 */
[----:B------:R-:W-:Y:S01]  /*4850*/  UIADD3 UR20, UPT, UPT, UR13, UR63, URZ ;  /* 0x0000003f0d147290 */ /* 0x000fe2000fffe0ff */
[----:B------:R-:W-:Y:S01]  /*4860*/  IMAD.U32 R8, RZ, RZ, UR5 ;  /* 0x00000005ff087e24 */ /* 0x000fe2000f8e00ff */
[----:B------:R-:W-:Y:S01]  /*4870*/  LOP3.LUT R15, R15, 0x1, RZ, 0x3c, !PT ;  /* 0x000000010f0f7812 */ /* 0x000fe200078e3cff */
[----:B------:R-:W-:Y:S01]  /*4880*/  UPLOP3.LUT UP3, UPT, UPT, UPT, UPT, 0x80, 0x8 ;  /* 0x000000000008789c */ /* 0x000fe20003f6f070 */
[----:B------:R-:W-:Y:S01]  /*4890*/  LOP3.LUT R13, R13, R0, RZ, 0x3c, !PT ;  /* 0x000000000d0d7212 */ /* 0x000fe200078e3cff */
[----:B------:R-:W-:Y:S01]  /*48a0*/  UIADD3 UR16, UPT, UPT, UR14, UR16, URZ ;  /* 0x000000100e107290 */ /* 0x000fe2000fffe0ff */
[----:B------:R-:W-:Y:S01]  /*48b0*/  SEL R14, R14, RZ, P0 ;  /* 0x000000ff0e0e7207 */ /* 0x000fe20000000000 */
[----:B------:R-:W-:Y:S01]  /*48c0*/  UMOV UR36, UR26 ;  /* 0x0000001a00247c82 */ /* 0x000fe20008000000 */
[----:B------:R-:W-:Y:S01]  /*48d0*/  IMAD.U32 R9, RZ, RZ, UR4 ;  /* 0x00000004ff097e24 */ /* 0x000fe2000f8e00ff */
[----:B------:R-:W-:Y:S04]  /*48e0*/  @!P1 R2UR UR4, R8 ;  /* 0x00000000080492ca */ /* 0x000fe800000e0000 */
[----:B------:R-:W-:Y:S11]  /*48f0*/  @!P1 R2UR UR5, R9 ;  /* 0x00000000090592ca */ /* 0x000ff600000e0000 */
[----:B------:R-:W-:Y:S02]  /*4900*/  @!UPT UIADD3 URZ, UPT, UPT, URZ, URZ, URZ ;  /* 0x000000fffffff290 */ /* 0x000fe4000fffe0ff */
[----:B------:R2:W-:Y:S01]  /*4910*/  @!UP0 UTMALDG.3D [UR8], [UR4], desc[UR6] ;  /* 0x00000608040085b4 */ /* 0x0005e20008011000 */
[----:B------:R2:W-:Y:S01]  /*4920*/  @!P1 SYNCS.ARRIVE.TRANS64.RED.A0TR RZ, [UR21+0x38], R7 ;  /* 0x00003807ffff99a7 */ /* 0x0005e20008300415 */
[----:B------:R-:W-:Y:S01]  /*4930*/  SYNCS.ARRIVE.TRANS64.RED.A1T0 RZ, [UR33], RZ ;  /* 0x000000ffffff79a7 */ /* 0x000fe20008100421 */
[----:B------:R-:W-:Y:S05]  /*4940*/  BRA.U UP1, `(.L_x_82) ;  /* 0xfffffff501247547 */ /* 0x000fea000b83ffff */
[----:B------:R-:W-:-:S04]  /*4950*/  SHF.L.U32 R3, R15, 0x1f, RZ ;  /* 0x0000001f0f037819 */ /* 0x000fc800000006ff */
[----:B------:R-:W3:Y:S02]  /*4960*/  SYNCS.PHASECHK.TRANS64.TRYWAIT P0, [UR21+0x40], R3 ;  /* 0x00004003ff0075a7 */ /* 0x000ee40008001115 */
[----:B---3--:R-:W-:Y:S05]  /*4970*/  @!P0 BRA `(.L_x_83) ;  /* 0x0000004400488947 */ /* 0x008fea0003800000 */
.L_x_144:
[----:B---3--:R-:W-:-:S07]  /*4980*/  MOV R0, UR21 ;  /* 0x0000001500007c02 */ /* 0x008fce0008000f00 */
.L_x_84:
[----:B---3--:R-:W-:-:S04]  /*4990*/  SHF.L.U32 R3, R15, 0x1f, RZ ;  /* 0x0000001f0f037819 */ /* 0x008fc800000006ff */
[----:B------:R3:W4:Y:S03]  /*49a0*/  SYNCS.PHASECHK.TRANS64.TRYWAIT P0, [R0+URZ+0x48], R3 ;  /* 0x00004803000075a7 */ /* 0x00072600080011ff */
[----:B----4-:R-:W-:Y:S05]  /*49b0*/  @!P0 NANOSLEEP.SYNCS 0x989680 ;  /* 0x009896800000895d */ /* 0x010fea0003900000 */
[----:B------:R-:W4:Y:S02]  /*49c0*/  @!P0 SYNCS.PHASECHK.TRANS64 P0, [R0+URZ+0x48], R3 ;  /* 0x00004803000085a7 */ /* 0x000f2400080010ff */
[----:B-12-4-:R-:W-:Y:S05]  /*49d0*/  @P0 EXIT ;  /* 0x000000000000094d */ /* 0x016fea0003800000 */
[----:B------:R-:W-:Y:S05]  /*49e0*/  BRA `(.L_x_84) ;  /* 0xfffffffc00e87947 */ /* 0x000fea000383ffff */
.L_x_73:
[----:B------:R-:W-:-:S06]  /*49f0*/  UISETP.GE.AND UP0, UPT, UR17, 0x4, UPT ;  /* 0x000000041100788c */ /* 0x000fcc000bf06270 */
[----:B------:R-:W-:-:S13]  /*4a00*/  PLOP3.LUT P0, PT, PT, PT, UP0, 0x80, 0x8 ;  /* 0x000000000008781c */ /* 0x000fda0003f0f008 */
[----:B------:R-:W-:Y:S05]  /*4a10*/  @!P0 EXIT ;  /* 0x000000000000894d */ /* 0x000fea0003800000 */
[----:B------:R-:W-:Y:S01]  /*4a20*/  BAR.SYNC.DEFER_BLOCKING 0x6, 0xa0 ;  /* 0x0182800000007b1d */ /* 0x000fe20000010000 */
[C---:B------:R-:W-:Y:S01]  /*4a30*/  IMAD.SHL.U32 R4, R170.reuse, 0x40, RZ ;  /* 0x00000040aa047824 */ /* 0x040fe200078e00ff */
[C---:B------:R-:W-:Y:S01]  /*4a40*/  LOP3.LUT R178, R170.reuse, 0x60, RZ, 0xc0, !PT ;  /* 0x00000060aab27812 */ /* 0x040fe200078ec0ff */
[C---:B------:R-:W-:Y:S01]  /*4a50*/  IMAD.SHL.U32 R137, R170.reuse, 0x8, RZ ;  /* 0x00000008aa897824 */ /* 0x040fe200078e00ff */
[C---:B------:R-:W-:Y:S01]  /*4a60*/  LOP3.LUT R176, R170.reuse, 0x2, RZ, 0xc0, !PT ;  /* 0x00000002aab07812 */ /* 0x040fe200078ec0ff */
[----:B------:R-:W-:Y:S01]  /*4a70*/  IMAD.U32 R69, R170, 0x10000, RZ ;  /* 0x00010000aa457824 */ /* 0x000fe200078e00ff */
[----:B------:R-:W-:Y:S02]  /*4a80*/  UMOV UR44, 0x400 ;  /* 0x00000400002c7882 */ /* 0x000fe40000000000 */
[----:B------:R-:W1:Y:S01]  /*4a90*/  LDC.64 R156, c[0x0][0x8b0] ;  /* 0x00022c00ff9c7b82 */ /* 0x000e620000000a00 */
[----:B------:R-:W-:Y:S01]  /*4aa0*/  ULEA UR44, UR45, UR44, 0x18 ;  /* 0x0000002c2d2c7291 */ /* 0x000fe2000f8ec0ff */
[----:B------:R-:W-:Y:S01]  /*4ab0*/  LOP3.LUT R6, R4, 0x180, RZ, 0xc0, !PT ;  /* 0x0000018004067812 */ /* 0x000fe200078ec0ff */
[----:B------:R-:W-:Y:S01]  /*4ac0*/  HFMA2 R68, -RZ, RZ, 0, 0 ;  /* 0x00000000ff447431 */ /* 0x000fe200000001ff */
[----:B------:R-:W-:Y:S01]  /*4ad0*/  LOP3.LUT R69, R69, 0x600000, RZ, 0xc0, !PT ;  /* 0x0060000045457812 */ /* 0x000fe200078ec0ff */
[----:B------:R-:W-:Y:S01]  /*4ae0*/  UIADD3 UR4, UPT, UPT, UR44, 0x4200, URZ ;  /* 0x000042002c047890 */ /* 0x000fe2000fffe0ff */
[----:B------:R-:W-:Y:S01]  /*4af0*/  LOP3.LUT R137, R6, 0x30, R137, 0xf8, !PT ;  /* 0x0000003006897812 */ /* 0x000fe200078ef889 */
[----:B------:R-:W-:Y:S01]  /*4b00*/  IMAD.MOV.U32 R168, RZ, RZ, RZ ;  /* 0x000000ffffa87224 */ /* 0x000fe200078e00ff */
[----:B------:R-:W2:Y:S01]  /*4b10*/  LDC.64 R138, c[0x0][0x8a8] ;  /* 0x00022a00ff8a7b82 */ /* 0x000ea20000000a00 */
[----:B------:R-:W-:Y:S01]  /*4b20*/  LOP3.LUT R170, R170, 0x4, RZ, 0xc0, !PT ;  /* 0x00000004aaaa7812 */ /* 0x000fe200078ec0ff */
[----:B------:R-:W-:Y:S01]  /*4b30*/  IMAD.MOV.U32 R162, RZ, RZ, RZ ;  /* 0x000000ffffa27224 */ /* 0x000fe200078e00ff */
[----:B------:R-:W-:-:S02]  /*4b40*/  LOP3.LUT R137, R137, 0x1e40, R4, 0xf8, !PT ;  /* 0x00001e4089897812 */ /* 0x000fc400078ef804 */
[----:B------:R-:W-:Y:S01]  /*4b50*/  CS2R R166, SRZ ;  /* 0x0000000000a67805 */ /* 0x000fe2000001ff00 */
[----:B------:R-:W-:Y:S01]  /*4b60*/  IMAD.MOV.U32 R165, RZ, RZ, RZ ;  /* 0x000000ffffa57224 */ /* 0x000fe200078e00ff */
[----:B------:R-:W-:Y:S01]  /*4b70*/  IADD3 R169, PT, PT, -R170, 0x2, RZ ;  /* 0x00000002aaa97810 */ /* 0x000fe20007ffe1ff */
[----:B------:R-:W-:Y:S01]  /*4b80*/  IMAD.MOV R164, RZ, RZ, -R176 ;  /* 0x000000ffffa47224 */ /* 0x000fe200078e0ab0 */
[----:B------:R-:W-:Y:S01]  /*4b90*/  IADD3 R171, PT, PT, R137, UR44, RZ ;  /* 0x0000002c89ab7c10 */ /* 0x000fe2000fffe0ff */
[----:B------:R-:W3:Y:S01]  /*4ba0*/  LDS R0, [UR44+0x110] ;  /* 0x0001102cff007984 */ /* 0x000ee20008000800 */
[----:B------:R-:W-:Y:S01]  /*4bb0*/  IMAD.MOV R163, RZ, RZ, -R170 ;  /* 0x000000ffffa37224 */ /* 0x000fe200078e0aaa */
[----:B------:R-:W-:Y:S01]  /*4bc0*/  MOV R177, UR4 ;  /* 0x0000000400b17c02 */ /* 0x000fe20008000f00 */
[----:B------:R-:W4:Y:S01]  /*4bd0*/  LDCU UR58, c[0x0][0x370] ;  /* 0x00006e00ff3a77ac */ /* 0x000f220008000800 */
[----:B------:R-:W-:Y:S01]  /*4be0*/  VIADD R171, R171, 0x200 ;  /* 0x00000200abab7836 */ /* 0x000fe20000000000 */
[----:B------:R-:W1:Y:S01]  /*4bf0*/  LDCU UR43, c[0x0][0xb0c] ;  /* 0x00016180ff2b77ac */ /* 0x000e620008000800 */
[----:B------:R-:W1:Y:S01]  /*4c00*/  LDCU UR39, c[0x0][0xb30] ;  /* 0x00016600ff2777ac */ /* 0x000e620008000800 */
[----:B------:R-:W1:Y:S01]  /*4c10*/  LDCU.64 UR56, c[0x0][0x888] ;  /* 0x00011100ff3877ac */ /* 0x000e620008000a00 */
[----:B------:R-:W1:Y:S01]  /*4c20*/  LDCU.64 UR40, c[0x0][0xb28] ;  /* 0x00016500ff2877ac */ /* 0x000e620008000a00 */
[----:B------:R-:W1:Y:S01]  /*4c30*/  LDCU.64 UR60, c[0x0][0x890] ;  /* 0x00011200ff3c77ac */ /* 0x000e620008000a00 */
[----:B------:R-:W1:Y:S01]  /*4c40*/  LDCU.128 UR52, c[0x0][0xb10] ;  /* 0x00016200ff3477ac */ /* 0x000e620008000c00 */
[----:B------:R-:W1:Y:S01]  /*4c50*/  LDCU UR47, c[0x0][0x374] ;  /* 0x00006e80ff2f77ac */ /* 0x000e620008000800 */
[----:B------:R-:W-:Y:S01]  /*4c60*/  UIADD3 UR62, UPT, UPT, UR44, 0x200, URZ ;  /* 0x000002002c3e7890 */ /* 0x000fe2000fffe0ff */
[----:B-1234-:R-:W-:-:S11]  /*4c70*/  IMAD.IADD R69, R0, 0x1, R69 ;  /* 0x0000000100457824 */ /* 0x01efd600078e0245 */
.L_x_111:
[C---:B------:R-:W-:Y:S02]  /*4c80*/  LEA R3, R162.reuse, UR44, 0x3 ;  /* 0x0000002ca2037c11 */ /* 0x040fe4000f8e18ff */
[----:B------:R-:W-:Y:S02]  /*4c90*/  SHF.L.U32 R0, R167, 0x1f, RZ ;  /* 0x0000001fa7007819 */ /* 0x000fe400000006ff */
[----:B-1----:R-:W-:Y:S02]  /*4ca0*/  LEA R5, R162, UR44, 0x4 ;  /* 0x0000002ca2057c11 */ /* 0x002fe4000f8e20ff */
[----:B------:R-:W1:Y:S02]  /*4cb0*/  SYNCS.PHASECHK.TRANS64.TRYWAIT P0, [R3+URZ+0x60], R0 ;  /* 0x00006000030075a7 */ /* 0x000e6400080011ff */
[----:B-1----:R-:W-:Y:S05]  /*4cc0*/  @!P0 BRA `(.L_x_85) ;  /* 0x00000040008c8947 */ /* 0x002fea0003800000 */
.L_x_145:
        /* <DEDUP_REMOVED lines=11> */
[----:B------:R-:W-:Y:S01]  /*4d80*/  PLOP3.LUT P0, PT, PT, PT, UP1, 0x80, 0x8 ;  /* 0x000000000008781c */ /* 0x000fe20003f0f018 */
[----:B------:R-:W-:Y:S11]  /*4d90*/  UP2UR UR46, UPR, URZ, 0x2 ;  /* 0x00000002ff2e7883 */ /* 0x000ff60008000000 */
[----:B------:R-:W-:Y:S01]  /*4da0*/  @!UPT UIADD3 URZ, UPT, UPT, URZ, URZ, URZ ;  /* 0x000000fffffff290 */ /* 0x000fe2000fffe0ff */
[----:B-1----:R-:W-:Y:S02]  /*4db0*/  @P0 SHF.R.U32.HI R0, RZ, 0x10, R5 ;  /* 0x00000010ff000819 */ /* 0x002fe40000011605 */
        /* <DEDUP_REMOVED lines=12> */
[----:B------:R-:W2:Y:S01]  /*4e80*/  LDCU UR12, c[0x0][0xb20] ;  /* 0x00016400ff0c77ac */ /* 0x000ea20008000800 */
[----:B------:R-:W-:Y:S02]  /*4e90*/  UIMAD.WIDE.U32 UR4, UR47, UR55, URZ ;  /* 0x000000372f0472a5 */ /* 0x000fe4000f8e00ff */
[----:B------:R-:W-:Y:S02]  /*4ea0*/  UIMAD.WIDE.U32 UR6, UR58, UR52, URZ ;  /* 0x000000343a0672a5 */ /* 0x000fe4000f8e00ff */
[----:B------:R-:W-:Y:S02]  /*4eb0*/  UISETP.NE.AND UP0, UPT, UR54, 0x1, UPT ;  /* 0x000000013600788c */ /* 0x000fe4000bf05270 */
[----:B------:R-:W-:Y:S02]  /*4ec0*/  UIMAD.WIDE.U32 UR8, UR37, UR55, URZ ;  /* 0x00000037250872a5 */ /* 0x000fe4000f8e00ff */
[----:B------:R-:W-:Y:S02]  /*4ed0*/  UIMAD.WIDE.U32 UR10, UR38, UR52, URZ ;  /* 0x00000034260a72a5 */ /* 0x000fe4000f8e00ff */
[----:B------:R-:W-:Y:S02]  /*4ee0*/  UISETP.NE.AND UP1, UPT, UR43, 0x1, UPT ;  /* 0x000000012b00788c */ /* 0x000fe4000bf25270 */
[----:B------:R-:W-:Y:S01]  /*4ef0*/  UISETP.NE.AND UP2, UPT, UR42, 0x1, UPT ;  /* 0x000000012a00788c */ /* 0x000fe2000bf45270 */
[----:B------:R-:W-:Y:S02]  /*4f00*/  UMOV UR4, UR5 ;  /* 0x0000000500047c82 */ /* 0x000fe40008000000 */
[----:B--2---:R-:W-:Y:S03]  /*4f10*/  USHF.R.U32.HI UR5, URZ, UR12, UR4 ;  /* 0x0000000cff057299 */ /* 0x004fe60008011604 */
[----:B------:R-:W-:Y:S02]  /*4f20*/  UMOV UR4, UR7 ;  /* 0x0000000700047c82 */ /* 0x000fe40008000000 */
[----:B------:R-:W-:Y:S02]  /*4f30*/  USHF.R.U32.HI UR7, URZ, UR53, UR4 ;  /* 0x00000035ff077299 */ /* 0x000fe40008011604 */
[----:B------:R-:W-:Y:S02]  /*4f40*/  USEL UR4, UR47, UR5, !UP0 ;  /* 0x000000052f047287 */ /* 0x000fe4000c000000 */
[----:B------:R-:W-:Y:S01]  /*4f50*/  USEL UR7, UR58, UR7, !UP1 ;  /* 0x000000073a077287 */ /* 0x000fe2000c800000 */
[----:B------:R-:W-:Y:S01]  /*4f60*/  UMOV UR5, UR9 ;  /* 0x0000000900057c82 */ /* 0x000fe20008000000 */
[----:B------:R-:W-:Y:S02]  /*4f70*/  UIMAD.WIDE.U32 UR8, UR4, UR40, URZ ;  /* 0x00000028040872a5 */ /* 0x000fe4000f8e00ff */
[----:B------:R-:W-:Y:S03]  /*4f80*/  USHF.R.U32.HI UR6, URZ, UR12, UR5 ;  /* 0x0000000cff067299 */ /* 0x000fe60008011605 */
[----:B------:R-:W-:Y:S01]  /*4f90*/  UMOV UR5, UR11 ;  /* 0x0000000b00057c82 */ /* 0x000fe20008000000 */
[----:B------:R-:W-:Y:S02]  /*4fa0*/  UIMAD.WIDE.U32 UR10, UR7, UR40, URZ ;  /* 0x00000028070a72a5 */ /* 0x000fe4000f8e00ff */
[----:B------:R-:W-:Y:S02]  /*4fb0*/  USHF.R.U32.HI UR12, URZ, UR53, UR5 ;  /* 0x00000035ff0c7299 */ /* 0x000fe40008011605 */
[----:B------:R-:W-:Y:S01]  /*4fc0*/  USEL UR6, UR37, UR6, !UP0 ;  /* 0x0000000625067287 */ /* 0x000fe2000c000000 */
[----:B------:R-:W-:Y:S02]  /*4fd0*/  UMOV UR5, UR9 ;  /* 0x0000000900057c82 */ /* 0x000fe40008000000 */
[----:B------:R-:W-:Y:S01]  /*4fe0*/  UMOV UR10, UR11 ;  /* 0x0000000b000a7c82 */ /* 0x000fe20008000000 */
[----:B------:R-:W-:Y:S02]  /*4ff0*/  @UP2 USHF.R.U32.HI UR4, URZ, UR41, UR5 ;  /* 0x00000029ff042299 */ /* 0x000fe40008011605 */
[----:B------:R-:W-:Y:S02]  /*5000*/  @UP2 USHF.R.U32.HI UR7, URZ, UR41, UR10 ;  /* 0x00000029ff072299 */ /* 0x000fe4000801160a */
[----:B------:R-:W-:Y:S02]  /*5010*/  UIMAD UR4, UR42, UR4, URZ ;  /* 0x000000042a0472a4 */ /* 0x000fe4000f8e02ff */
[----:B------:R-:W-:Y:S02]  /*5020*/  UIMAD.WIDE.U32 UR10, UR6, UR40, URZ ;  /* 0x00000028060a72a5 */ /* 0x000fe4000f8e00ff */
[----:B------:R-:W-:Y:S02]  /*5030*/  USEL UR5, UR38, UR12, !UP1 ;  /* 0x0000000c26057287 */ /* 0x000fe4000c800000 */
[----:B------:R-:W-:Y:S02]  /*5040*/  UIMAD UR8, UR42, UR7, URZ ;  /* 0x000000072a0872a4 */ /* 0x000fe4000f8e02ff */
[----:B------:R-:W-:Y:S03]  /*5050*/  UISETP.GE.AND UP0, UPT, UR6, UR4, UPT ;  /* 0x000000040600728c */ /* 0x000fe6000bf06270 */
[----:B------:R-:W-:Y:S01]  /*5060*/  UMOV UR4, UR11 ;  /* 0x0000000b00047c82 */ /* 0x000fe20008000000 */
[----:B------:R-:W-:Y:S02]  /*5070*/  UISETP.GE.OR UP0, UPT, UR5, UR8, UP0 ;  /* 0x000000080500728c */ /* 0x000fe40008706670 */
[----:B------:R-:W-:Y:S02]  /*5080*/  USHF.R.U32.HI UR4, URZ, UR41, UR4 ;  /* 0x00000029ff047299 */ /* 0x000fe40008011604 */
[----:B------:R-:W-:Y:S02]  /*5090*/  UIMAD.WIDE.U32 UR8, UR5, UR40, URZ ;  /* 0x00000028050872a5 */ /* 0x000fe4000f8e00ff */
[----:B------:R-:W-:Y:S02]  /*50a0*/  USEL UR11, UR6, UR4, !UP2 ;  /* 0x00000004060b7287 */ /* 0x000fe4000d000000 */
[----:B------:R-:W-:Y:S02]  /*50b0*/  UIADD3 UR8, UPT, UPT, -UR5, URZ, URZ ;  /* 0x000000ff05087290 */ /* 0x000fe4000fffe1ff */
[----:B------:R-:W-:Y:S01]  /*50c0*/  UIADD3 UR10, UPT, UPT, -UR11, URZ, URZ ;  /* 0x000000ff0b0a7290 */ /* 0x000fe2000fffe1ff */
[----:B------:R-:W-:Y:S01]  /*50d0*/  @!UP0 UMOV UR4, UR9 ;  /* 0x0000000900048c82 */ /* 0x000fe20008000000 */
[----:B------:R-:W-:Y:S02]  /*50e0*/  UIADD3 UR9, UPT, UPT, -UR6, URZ, URZ ;  /* 0x000000ff06097290 */ /* 0x000fe4000fffe1ff */
[----:B------:R-:W-:Y:S02]  /*50f0*/  @!UP0 USHF.R.U32.HI UR4, URZ, UR41, UR4 ;  /* 0x00000029ff048299 */ /* 0x000fe40008011604 */
[----:B------:R-:W-:Y:S02]  /*5100*/  UIMAD UR10, UR42, UR10, UR6 ;  /* 0x0000000a2a0a72a4 */ /* 0x000fe4000f8e0206 */
[----:B------:R-:W-:Y:S04]  /*5110*/  @!UP0 USEL UR4, UR5, UR4, !UP2 ;  /* 0x0000000405048287 */ /* 0x000fe8000d000000 */
[----:B------:R-:W-:Y:S02]  /*5120*/  @!UP0 UIMAD UR10, UR7, UR10, UR4 ;  /* 0x0000000a070a82a4 */ /* 0x000fe4000f8e0204 */
[----:B------:R-:W-:Y:S02]  /*5130*/  @!UP0 UIADD3 UR11, UPT, UPT, UR11, -UR4, URZ ;  /* 0x800000040b0b8290 */ /* 0x000fe4000fffe0ff */
[----:B------:R-:W-:Y:S02]  /*5140*/  UIMAD UR7, UR43, UR8, UR38 ;  /* 0x000000082b0772a4 */ /* 0x000fe4000f8e0226 */
[----:B------:R-:W-:Y:S02]  /*5150*/  @!UP0 UIMAD UR6, UR11, UR42, UR5 ;  /* 0x0000002a0b0682a4 */ /* 0x000fe4000f8e0205 */
[----:B------:R-:W-:Y:S01]  /*5160*/  UIMAD UR4, UR54, UR9, UR37 ;  /* 0x00000009360472a4 */ /* 0x000fe2000f8e0225 */
[----:B------:R-:W-:Y:S02]  /*5170*/  @!UP0 UMOV UR5, UR10 ;  /* 0x0000000a00058c82 */ /* 0x000fe40008000000 */
[----:B------:R-:W-:Y:S02]  /*5180*/  UIMAD UR38, UR5, UR43, UR7 ;  /* 0x0000002b052672a4 */ /* 0x000fe4000f8e0207 */
[----:B------:R-:W-:Y:S11]  /*5190*/  UIMAD UR37, UR6, UR54, UR4 ;  /* 0x00000036062572a4 */ /* 0x000ff6000f8e0204 */
[----:B------:R-:W-:Y:S01]  /*51a0*/  @!UPT UIADD3 URZ, UPT, UPT, URZ, URZ, URZ ;  /* 0x000000fffffff290 */ /* 0x000fe2000fffe0ff */
.L_x_86:
[----:B------:R-:W-:Y:S01]  /*51b0*/  UISETP.NE.AND UP0, UPT, UR39, 0x1, UPT ;  /* 0x000000012700788c */ /* 0x000fe2000bf05270 */
[----:B------:R-:W-:Y:S01]  /*51c0*/  IADD3 R162, PT, PT, R162, 0x1, RZ ;  /* 0x00000001a2a27810 */ /* 0x000fe20007ffe0ff */
[----:B------:R-:W-:Y:S02]  /*51d0*/  USHF.L.U32 UR50, UR16, 0x7, URZ ;  /* 0x0000000710327899 */ /* 0x000fe400080006ff */
[----:B------:R-:W-:Y:S07]  /*51e0*/  USHF.L.U32 UR49, UR20, 0x7, URZ ;  /* 0x0000000714317899 */ /* 0x000fee00080006ff */
[----:B------:R-:W2:Y:S01]  /*51f0*/  @!UP0 LDCU.128 UR12, c[0x0][0xb10] ;  /* 0x00016200ff0c87ac */ /* 0x000ea20008000c00 */
[----:B------:R-:W3:Y:S01]  /*5200*/  @!UP0 LDCU UR5, c[0x0][0xb0c] ;  /* 0x00016180ff0587ac */ /* 0x000ee20008000800 */
[----:B------:R-:W4:Y:S01]  /*5210*/  @!UP0 LDCU UR10, c[0x0][0xb20] ;  /* 0x00016400ff0a87ac */ /* 0x000f220008000800 */
[----:B--2---:R-:W-:Y:S02]  /*5220*/  UIMAD.WIDE.U32 UR8, UR38, UR12, URZ ;  /* 0x0000000c260872a5 */ /* 0x004fe4000f8e00ff */
[----:B------:R-:W-:Y:S02]  /*5230*/  UIMAD.WIDE.U32 UR6, UR37, UR15, URZ ;  /* 0x0000000f250672a5 */ /* 0x000fe4000f8e00ff */
[----:B------:R-:W-:Y:S03]  /*5240*/  @!UP0 UISETP.NE.AND UP1, UPT, UR14, 0x1, UPT ;  /* 0x000000010e00888c */ /* 0x000fe6000bf25270 */
[----:B------:R-:W-:Y:S01]  /*5250*/  @!UP0 UMOV UR4, UR9 ;  /* 0x0000000900048c82 */ /* 0x000fe20008000000 */
[----:B---3--:R-:W-:Y:S02]  /*5260*/  @!UP0 UISETP.NE.AND UP2, UPT, UR5, 0x1, UPT ;  /* 0x000000010500888c */ /* 0x008fe4000bf45270 */
[----:B------:R-:W-:Y:S01]  /*5270*/  @!UP0 USHF.R.U32.HI UR4, URZ, UR13, UR4 ;  /* 0x0000000dff048299 */ /* 0x000fe20008011604 */
[----:B------:R-:W-:Y:S02]  /*5280*/  @!UP0 UMOV UR6, UR7 ;  /* 0x0000000700068c82 */ /* 0x000fe40008000000 */
[----:B----4-:R-:W-:Y:S02]  /*5290*/  @!UP0 USHF.R.U32.HI UR6, URZ, UR10, UR6 ;  /* 0x0000000aff068299 */ /* 0x010fe40008011606 */
[----:B------:R-:W-:Y:S02]  /*52a0*/  @!UP0 USEL UR7, UR38, UR4, !UP2 ;  /* 0x0000000426078287 */ /* 0x000fe4000d000000 */
[----:B------:R-:W-:Y:S04]  /*52b0*/  @!UP0 USEL UR6, UR37, UR6, !UP1 ;  /* 0x0000000625068287 */ /* 0x000fe8000c800000 */
[----:B------:R-:W-:Y:S02]  /*52c0*/  @!UP0 UIADD3 UR4, UPT, UPT, -UR7, UR6, URZ ;  /* 0x0000000607048290 */ /* 0x000fe4000fffe1ff */
[----:B------:R-:W-:Y:S02]  /*52d0*/  @!UP0 UIADD3 UR6, UPT, UPT, UR7, -UR6, URZ ;  /* 0x8000000607068290 */ /* 0x000fe4000fffe0ff */
[----:B------:R-:W-:Y:S02]  /*52e0*/  @!UP0 UIMAD UR38, UR4, UR5, UR38 ;  /* 0x00000005042682a4 */ /* 0x000fe4000f8e0226 */
[----:B------:R-:W-:Y:S02]  /*52f0*/  @!UP0 UIMAD UR37, UR6, UR14, UR37 ;  /* 0x0000000e062582a4 */ /* 0x000fe4000f8e0225 */
[----:B------:R-:W-:Y:S09]  /*5300*/  ULOP3.LUT UP0, URZ, UR62, 0x1b0, URZ, 0xc0, !UPT ;  /* 0x000001b03eff7892 */ /* 0x000ff2000f80c0ff */
[----:B------:R-:W-:Y:S05]  /*5310*/  BRA.U !UP0, `(.L_x_87) ;  /* 0x0000000108407547 */ /* 0x000fea000b800000 */
[----:B------:R-:W2:Y:S01]  /*5320*/  LDCU.64 UR8, c[0x4][0x80] ;  /* 0x01001000ff0877ac */ /* 0x000ea20008000a00 */
[----:B------:R-:W-:Y:S01]  /*5330*/  MOV R3, 0x0 ;  /* 0x0000000000037802 */ /* 0x000fe20000000f00 */
[----:B------:R-:W-:Y:S02]  /*5340*/  HFMA2 R12, -RZ, RZ, 0, 5.9604644775390625e-08 ;  /* 0x00000001ff0c7431 */ /* 0x000fe400000001ff */
[----:B------:R-:W-:Y:S02]  /*5350*/  IMAD.MOV.U32 R8, RZ, RZ, 0x70 ;  /* 0x00000070ff087424 */ /* 0x000fe400078e00ff */
[----:B------:R-:W-:Y:S01]  /*5360*/  IMAD.MOV.U32 R13, RZ, RZ, RZ ;  /* 0x000000ffff0d7224 */ /* 0x000fe200078e00ff */
[----:B------:R-:W3:Y:S01]  /*5370*/  LDCU.64 UR6, c[0x4][0x88] ;  /* 0x01001100ff0677ac */ /* 0x000ee20008000a00 */
[----:B------:R-:W4:Y:S01]  /*5380*/  LDC.64 R2, c[0x4][R3] ;  /* 0x0100000003027b82 */ /* 0x000f220000000a00 */
[----:B------:R-:W1:Y:S01]  /*5390*/  LDCU.64 UR4, c[0x4][0x8] ;  /* 0x01000100ff0477ac */ /* 0x000e620008000a00 */
[----:B--2---:R-:W-:Y:S01]  /*53a0*/  MOV R5, UR9 ;  /* 0x0000000900057c02 */ /* 0x004fe20008000f00 */
[----:B------:R-:W-:Y:S01]  /*53b0*/  IMAD.U32 R4, RZ, RZ, UR8 ;  /* 0x00000008ff047e24 */ /* 0x000fe2000f8e00ff */
[----:B---3--:R-:W-:Y:S01]  /*53c0*/  MOV R7, UR7 ;  /* 0x0000000700077c02 */ /* 0x008fe20008000f00 */
[----:B------:R-:W-:Y:S01]  /*53d0*/  IMAD.U32 R6, RZ, RZ, UR6 ;  /* 0x00000006ff067e24 */ /* 0x000fe2000f8e00ff */
[----:B-1----:R-:W-:Y:S01]  /*53e0*/  MOV R11, UR5 ;  /* 0x00000005000b7c02 */ /* 0x002fe20008000f00 */
[----:B------:R-:W-:Y:S02]  /*53f0*/  IMAD.U32 R10, RZ, RZ, UR4 ;  /* 0x00000004ff0a7e24 */ /* 0x000fe4000f8e00ff */
[----:B------:R-:W-:Y:S07]  /*5400*/  LEPC R20, `(.L_x_87) ;  /* 0x000000001014794e */ /* 0x000fee0000000000 */
[----:B----45:R-:W-:Y:S05]  /*5410*/  CALL.ABS.NOINC R2 ;  /* 0x0000000002007343 */ /* 0x030fea0003c00000 */
.L_x_87:
[----:B------:R-:W-:Y:S01]  /*5420*/  LOP3.LUT P0, RZ, R177, 0x1b0, RZ, 0xc0, !PT ;  /* 0x000001b0b1ff7812 */ /* 0x000fe2000780c0ff */
[----:B------:R-:W-:Y:S11]  /*5430*/  BSSY.RECONVERGENT B6, `(.L_x_88) ;  /* 0x0000013000067945 */ /* 0x000ff60003800200 */
[----:B------:R-:W-:Y:S01]  /*5440*/  @!UPT UIADD3 URZ, UPT, UPT, URZ, URZ, URZ ;  /* 0x000000fffffff290 */ /* 0x000fe2000fffe0ff */
[----:B------:R-:W-:Y:S05]  /*5450*/  @!P0 BRA `(.L_x_89) ;  /* 0x0000000000408947 */ /* 0x000fea0003800000 */
        /* <DEDUP_REMOVED lines=16> */
.L_x_89:
[----:B------:R-:W-:Y:S05]  /*5560*/  BSYNC.RECONVERGENT B6 ;  /* 0x0000000000067941 */ /* 0x000fea0003800200 */
.L_x_88:
[----:B------:R-:W-:Y:S01]  /*5570*/  R2UR UR4, R161 ;  /* 0x00000000a10472ca */ /* 0x000fe200000e0000 */
[----:B------:R-:W-:Y:S01]  /*5580*/  UISETP.NE.U32.AND UP0, UPT, UR60, URZ, UPT ;  /* 0x000000ff3c00728c */ /* 0x000fe2000bf05070 */
[----:B------:R-:W-:Y:S02]  /*5590*/  ISETP.NE.U32.AND P4, PT, R156, RZ, PT ;  /* 0x000000ff9c00720c */ /* 0x000fe40003f85070 */
[----:B------:R-:W-:Y:S01]  /*55a0*/  ISETP.NE.U32.AND P2, PT, RZ, UR56, PT ;  /* 0x00000038ff007c0c */ /* 0x000fe2000bf45070 */
[----:B------:R-:W-:Y:S01]  /*55b0*/  UISETP.NE.AND.EX UP1, UPT, UR61, URZ, UPT, UP0 ;  /* 0x000000ff3d00728c */ /* 0x000fe2000bf25300 */
[----:B------:R-:W-:Y:S01]  /*55c0*/  ISETP.NE.AND.EX P4, PT, R157, RZ, PT, P4 ;  /* 0x000000ff9d00720c */ /* 0x000fe20003f85340 */
[----:B------:R-:W-:Y:S01]  /*55d0*/  UPLOP3.LUT UP0, UPT, UPT, UPT, UPT, 0x40, 0x4 ;  /* 0x000000000004789c */ /* 0x000fe20003f0e870 */
[----:B------:R-:W-:Y:S05]  /*55e0*/  ISETP.NE.AND.EX P2, PT, RZ, UR57, PT, P2 ;  /* 0x00000039ff007c0c */ /* 0x000fea000bf45320 */
[----:B------:R-:W-:Y:S06]  /*55f0*/  UISETP.NE.AND UP2, UPT, UR4, URZ, UPT ;  /* 0x000000ff0400728c */ /* 0x000fec000bf45270 */
[----:B------:R-:W-:Y:S05]  /*5600*/  PLOP3.LUT P1, PT, PT, PT, UP2, 0x80, 0x8 ;  /* 0x000000000008781c */ /* 0x000fea0003f2f028 */
[----:B------:R-:W-:Y:S06]  /*5610*/  @UP2 UPLOP3.LUT UP0, UPT, UPT, UPT, UP1, 0x80, 0x8 ;  /* 0x000000000008289c */ /* 0x000fec0003f0f010 */
[----:B------:R-:W-:Y:S01]  /*5620*/  PLOP3.LUT P0, PT, PT, PT, UP0, 0x80, 0x8 ;  /* 0x000000000008781c */ /* 0x000fe20003f0f008 */
[----:B------:R-:W-:Y:S01]  /*5630*/  @!UPT UIADD3 URZ, UPT, UPT, URZ, URZ, URZ ;  /* 0x000000fffffff290 */ /* 0x000fe2000fffe0ff */
[----:B------:R-:W-:Y:S11]  /*5640*/  BRA.U !UP1, `(.L_x_90) ;  /* 0x00000001093c7547 */ /* 0x000ff6000b800000 */
[----:B------:R-:W-:Y:S01]  /*5650*/  UISETP.NE.U32.AND UP0, UPT, UR56, URZ, UPT ;  /* 0x000000ff3800728c */ /* 0x000fe2000bf05070 */
[----:B-1----:R-:W-:Y:S01]  /*5660*/  HFMA2 R0, -RZ, RZ, 0, 5.9604644775390625e-08 ;  /* 0x00000001ff007431 */ /* 0x002fe200000001ff */
[----:B------:R-:W1:Y:S01]  /*5670*/  LDCU.64 UR8, c[0x0][0x358] ;  /* 0x00006b00ff0877ac */ /* 0x000e620008000a00 */
[----:B------:R-:W-:Y:S01]  /*5680*/  IMAD.MOV.U32 R158, RZ, RZ, 0x1 ;  /* 0x00000001ff9e7424 */ /* 0x000fe200078e00ff */
[----:B------:R-:W-:Y:S06]  /*5690*/  UISETP.NE.AND.EX UP0, UPT, UR57, URZ, UPT, UP0 ;  /* 0x000000ff3900728c */ /* 0x000fec000bf05300 */
[----:B------:R-:W-:Y:S05]  /*56a0*/  PLOP3.LUT P3, PT, PT, PT, UP0, 0x80, 0x8 ;  /* 0x000000000008781c */ /* 0x000fea0003f6f008 */
[----:B------:R-:W2:Y:S01]  /*56b0*/  @UP0 LDCU.64 UR4, c[0x0][0x888] ;  /* 0x00011100ff0407ac */ /* 0x000ea20008000a00 */
[----:B------:R-:W-:Y:S07]  /*56c0*/  @UP0 UIMAD UR6, UR36, UR60, URZ ;  /* 0x0000003c240602a4 */ /* 0x000fee000f8e02ff */
[----:B------:R-:W-:Y:S01]  /*56d0*/  @!P3 PRMT R158, R0, 0x7610, R158 ;  /* 0x00007610009eb816 */ /* 0x000fe2000000009e */
[----:B--2---:R-:W-:Y:S06]  /*56e0*/  @UP0 UIMAD.WIDE UR4, UR6, 0x4, UR4 ;  /* 0x00000004060408a5 */ /* 0x004fec000f8e0204 */
[----:B------:R-:W-:Y:S01]  /*56f0*/  IMAD.U32 R2, RZ, RZ, UR4 ;  /* 0x00000004ff027e24 */ /* 0x000fe2000f8e00ff */
[----:B------:R-:W-:Y:S04]  /*5700*/  MOV R3, UR5 ;  /* 0x0000000500037c02 */ /* 0x000fe80008000f00 */
[----:B------:R-:W2:Y:S01]  /*5710*/  @!UP0 LDCU UR4, c[0x0][0x880] ;  /* 0x00011000ff0487ac */ /* 0x000ea20008000800 */
[----:B-1---5:R3:W5:Y:S02]  /*5720*/  @P3 LDG.E R73, desc[UR8][R2.64] ;  /* 0x0000000802493981 */ /* 0x022764000c1e1900 */
[----:B--23--:R-:W-:Y:S02]  /*5730*/  @!P3 IMAD.U32 R73, RZ, RZ, UR4 ;  /* 0x00000004ff49be24 */ /* 0x00cfe4000f8e00ff */
.L_x_90:
[----:B------:R-:W-:Y:S05]  /*5740*/  @!P4 BRA `(.L_x_91) ;  /* 0x000000000024c947 */ /* 0x000fea0003800000 */
[----:B------:R-:W-:Y:S01]  /*5750*/  ISETP.NE.U32.AND P3, PT, R138, RZ, PT ;  /* 0x000000ff8a00720c */ /* 0x000fe20003f65070 */
[----:B------:R-:W2:Y:S03]  /*5760*/  LDCU.64 UR4, c[0x0][0x358] ;  /* 0x00006b00ff0477ac */ /* 0x000ea60008000a00 */
[----:B------:R-:W-:Y:S11]  /*5770*/  ISETP.NE.AND.EX P3, PT, R139, RZ, PT, P3 ;  /* 0x000000ff8b00720c */ /* 0x000ff60003f65330 */
[----:B------:R-:W-:Y:S02]  /*5780*/  @!UPT UIADD3 URZ, UPT, UPT, URZ, URZ, URZ ;  /* 0x000000fffffff290 */ /* 0x000fe4000fffe0ff */
[----:B------:R-:W3:Y:S01]  /*5790*/  @P3 LDC.64 R2, c[0x0][0x8a8] ;  /* 0x00022a00ff023b82 */ /* 0x000ee20000000a00 */
[----:B-1----:R-:W-:Y:S04]  /*57a0*/  @P3 IMAD R0, R156, UR36, RZ ;  /* 0x000000249c003c24 */ /* 0x002fe8000f8e02ff */
[----:B---3--:R-:W-:Y:S05]  /*57b0*/  @P3 IMAD.WIDE R2, R0, 0x4, R2 ;  /* 0x0000000400023825 */ /* 0x008fea00078e0202 */
[----:B--2--5:R2:W5:Y:S02]  /*57c0*/  @P3 LDG.E R70, desc[UR4][R2.64] ;  /* 0x0000000402463981 */ /* 0x024564000c1e1900 */
[----:B--2---:R-:W3:Y:S02]  /*57d0*/  @!P3 LDC R70, c[0x0][0x8a0] ;  /* 0x00022800ff46bb82 */ /* 0x004ee40000000800 */
.L_x_91:
[----:B-----5:R-:W-:Y:S01]  /*57e0*/  FSETP.NEU.AND P4, PT, R73, RZ, PT ;  /* 0x000000ff4900720b */ /* 0x020fe20003f8d000 */
[----:B------:R-:W-:Y:S01]  /*57f0*/  BSSY B1, `(.L_x_92) ;  /* 0x0000047000017945 */ /* 0x000fe20003800000 */
[----:B------:R-:W-:Y:S01]  /*5800*/  SEL R7, RZ, 0xffffffff, P2 ;  /* 0xffffffffff077807 */ /* 0x000fe20001000000 */
[----:B------:R-:W-:Y:S01]  /*5810*/  IMAD.MOV.U32 R187, RZ, RZ, 0x1 ;  /* 0x00000001ffbb7424 */ /* 0x000fe200078e00ff */
[----:B------:R-:W-:Y:S01]  /*5820*/  LOP3.LUT P3, RZ, R158, 0xff, RZ, 0xc0, !PT ;  /* 0x000000ff9eff7812 */ /* 0x000fe2000786c0ff */
[----:B------:R-:W-:Y:S01]  /*5830*/  IMAD R71, R68, 0x80, R69 ;  /* 0x0000008044477824 */ /* 0x000fe200078e0245 */
[----:B-1----:R-:W-:Y:S02]  /*5840*/  @P1 SEL R0, RZ, 0xffffffff, P4 ;  /* 0xffffffffff001807 */ /* 0x002fe40002000000 */
[----:B------:R-:W-:Y:S02]  /*5850*/  CS2R R154, SRZ ;  /* 0x00000000009a7805 */ /* 0x000fe4000001ff00 */
[----:B------:R-:W-:Y:S02]  /*5860*/  LEA R3, R166, UR44, 0x3 ;  /* 0x0000002ca6037c11 */ /* 0x000fe4000f8e18ff */
[----:B------:R-:W-:Y:S02]  /*5870*/  CS2R R152, SRZ ;  /* 0x0000000000987805 */ /* 0x000fe4000001ff00 */
[----:B------:R-:W-:Y:S02]  /*5880*/  @P0 SEL R0, R7, R0, !P3 ;  /* 0x0000000007000207 */ /* 0x000fe40005800000 */
[----:B------:R-:W-:Y:S02]  /*5890*/  CS2R R150, SRZ ;  /* 0x0000000000967805 */ /* 0x000fe4000001ff00 */
[----:B------:R-:W-:Y:S02]  /*58a0*/  LEA R186, R68, UR44, 0x3 ;  /* 0x0000002c44ba7c11 */ /* 0x000fe4000f8e18ff */
[----:B------:R-:W-:Y:S02]  /*58b0*/  CS2R R148, SRZ ;  /* 0x0000000000947805 */ /* 0x000fe4000001ff00 */
[----:B------:R-:W-:Y:S02]  /*58c0*/  @P1 LOP3.LUT R0, R0, 0x1, RZ, 0xc0, !PT ;  /* 0x0000000100001812 */ /* 0x000fe400078ec0ff */
[----:B------:R-:W-:Y:S02]  /*58d0*/  CS2R R146, SRZ ;  /* 0x0000000000927805 */ /* 0x000fe4000001ff00 */
[----:B------:R-:W-:Y:S02]  /*58e0*/  SHF.L.U32 R5, R168, 0x1f, RZ ;  /* 0x0000001fa8057819 */ /* 0x000fe400000006ff */
[----:B------:R-:W-:Y:S02]  /*58f0*/  CS2R R144, SRZ ;  /* 0x0000000000907805 */ /* 0x000fe4000001ff00 */
[----:B------:R-:W-:Y:S02]  /*5900*/  ISETP.NE.U32.OR P6, PT, R0, 0x1, !P1 ;  /* 0x000000010000780c */ /* 0x000fe40004fc5470 */
[----:B------:R-:W-:Y:S02]  /*5910*/  CS2R R142, SRZ ;  /* 0x00000000008e7805 */ /* 0x000fe4000001ff00 */
[----:B------:R-:W-:Y:S02]  /*5920*/  PLOP3.LUT P2, PT, PT, PT, UP1, 0x80, 0x8 ;  /* 0x000000000008781c */ /* 0x000fe40003f4f018 */
[----:B------:R-:W-:Y:S02]  /*5930*/  CS2R R140, SRZ ;  /* 0x00000000008c7805 */ /* 0x000fe4000001ff00 */
[----:B------:R-:W-:Y:S02]  /*5940*/  SEL R0, RZ, 0xffffffff, P4 ;  /* 0xffffffffff007807 */ /* 0x000fe40002000000 */
[----:B------:R-:W-:Y:S03]  /*5950*/  P2R R172, PR, RZ, 0x40 ;  /* 0x00000040ffac7803 */ /* 0x000fe60000000000 */
[----:B------:R-:W-:Y:S04]  /*5960*/  @P6 SHF.L.U32 R2, R165, 0x1f, RZ ;  /* 0x0000001fa5026819 */ /* 0x000fe800000006ff */
[----:B------:R-:W-:Y:S01]  /*5970*/  @P2 SEL R0, R7, R0, !P3 ;  /* 0x0000000007002207 */ /* 0x000fe20005800000 */
[----:B------:R-:W1:Y:S03]  /*5980*/  @P6 SYNCS.PHASECHK.TRANS64.TRYWAIT P1, [R3+URZ+0x30], R2 ;  /* 0x00003002030065a7 */ /* 0x000e6600080211ff */
[----:B------:R-:W-:Y:S04]  /*5990*/  LOP3.LUT R0, R0, 0x1, RZ, 0xc0, !PT ;  /* 0x0000000100007812 */ /* 0x000fe800078ec0ff */
[----:B------:R-:W-:Y:S04]  /*59a0*/  ISETP.NE.U32.AND P5, PT, R0, 0x1, PT ;  /* 0x000000010000780c */ /* 0x000fe80003fa5070 */
[----:B------:R-:W-:Y:S01]  /*59b0*/  P2R R192, PR, RZ, 0x20 ;  /* 0x00000020ffc07803 */ /* 0x000fe20000000000 */
[----:B------:R2:W4:Y:S01]  /*59c0*/  SYNCS.PHASECHK.TRANS64.TRYWAIT P0, [R186+URZ+0x80], R5 ;  /* 0x00008005ba0075a7 */ /* 0x00052200080011ff */
[----:B-1----:R-:W-:Y:S01]  /*59d0*/  @P6 SEL R187, RZ, 0x1, !P1 ;  /* 0x00000001ffbb6807 */ /* 0x002fe20004800000 */
[----:B--2---:R-:W-:Y:S06]  /*59e0*/  @!P6 BRA `(.L_x_93) ;  /* 0x00000000009ce947 */ /* 0x004fec0003800000 */
[----:B------:R-:W-:Y:S01]  /*59f0*/  @P5 IMAD R7, R166, 0x2000, R171 ;  /* 0x00002000a6075824 */ /* 0x000fe200078e02ab */
[----:B------:R-:W-:Y:S01]  /*5a00*/  ISETP.NE.AND P1, PT, R187, RZ, PT ;  /* 0x000000ffbb00720c */ /* 0x000fe20003f25270 */
[----:B------:R-:W-:Y:S01]  /*5a10*/  BSSY B0, `(.L_x_94) ;  /* 0x0000010000007945 */ /* 0x000fe20003800000 */
[----:B------:R-:W-:Y:S01]  /*5a20*/  CS2R R142, SRZ ;  /* 0x00000000008e7805 */ /* 0x000fe2000001ff00 */
[--C-:B------:R-:W-:Y:S01]  /*5a30*/  @P5 IMAD R6, R176, -0x10, R7.reuse ;  /* 0xfffffff0b0065824 */ /* 0x100fe200078e0207 */
[----:B------:R-:W-:Y:S01]  /*5a40*/  CS2R R140, SRZ ;  /* 0x00000000008c7805 */ /* 0x000fe2000001ff00 */
[----:B------:R-:W-:Y:S01]  /*5a50*/  @P5 IMAD R4, R170, -0x10, R7 ;  /* 0xfffffff0aa045824 */ /* 0x000fe200078e0207 */
[----:B------:R-:W-:Y:S01]  /*5a60*/  CS2R R150, SRZ ;  /* 0x0000000000967805 */ /* 0x000fe2000001ff00 */
[----:B------:R-:W-:Y:S01]  /*5a70*/  @P5 IMAD R2, R169, 0x10, R6 ;  /* 0x00000010a9025824 */ /* 0x000fe200078e0206 */
[----:B------:R-:W-:Y:S02]  /*5a80*/  CS2R R148, SRZ ;  /* 0x0000000000947805 */ /* 0x000fe4000001ff00 */
[----:B------:R-:W-:Y:S02]  /*5a90*/  CS2R R146, SRZ ;  /* 0x0000000000927805 */ /* 0x000fe4000001ff00 */
[----:B------:R-:W-:Y:S02]  /*5aa0*/  CS2R R144, SRZ ;  /* 0x0000000000907805 */ /* 0x000fe4000001ff00 */
[----:B------:R-:W-:Y:S02]  /*5ab0*/  CS2R R154, SRZ ;  /* 0x00000000009a7805 */ /* 0x000fe4000001ff00 */
[----:B------:R-:W-:Y:S01]  /*5ac0*/  CS2R R152, SRZ ;  /* 0x0000000000987805 */ /* 0x000fe2000001ff00 */
[----:B------:R-:W-:Y:S06]  /*5ad0*/  @P1 BRA `(.L_x_95) ;  /* 0x00000000000c1947 */ /* 0x000fec0003800000 */
[----:B------:R-:W-:Y:S04]  /*5ae0*/  SHF.L.U32 R0, R165, 0x1f, RZ ;  /* 0x0000001fa5007819 */ /* 0x000fe800000006ff */
[----:B------:R-:W1:Y:S02]  /*5af0*/  SYNCS.PHASECHK.TRANS64.TRYWAIT P1, [R3+URZ+0x30], R0 ;  /* 0x00003000030075a7 */ /* 0x000e6400080211ff */
[----:B-1----:R-:W-:Y:S05]  /*5b00*/  @!P1 BRA `(.L_x_96) ;  /* 0x0000003400109947 */ /* 0x002fea0003800000 */
.L_x_95:
[----:B------:R-:W-:Y:S05]  /*5b10*/  BSYNC B0 ;  /* 0x0000000000007941 */ /* 0x000fea0003800000 */
.L_x_94:
[----:B------:R-:W-:Y:S01]  /*5b20*/  ISETP.NE.AND P1, PT, R192, RZ, PT ;  /* 0x000000ffc000720c */ /* 0x000fe20003f25270 */
[----:B-1----:R-:W-:Y:S02]  /*5b30*/  VIADD R3, R3, 0x40 ;  /* 0x0000004003037836 */ /* 0x002fe40000000000 */
[----:B------:R-:W-:Y:S02]  /*5b40*/  IMAD.U32 R0, RZ, RZ, UR45 ;  /* 0x0000002dff007e24 */ /* 0x000fe4000f8e00ff */
[----:B------:R-:W-:Y:S03]  /*5b50*/  VIADD R166, R166, 0x1 ;  /* 0x00000001a6a67836 */ /* 0x000fe60000000000 */
[----:B------:R-:W-:Y:S05]  /*5b60*/  PRMT R0, R0, 0x654, R3 ;  /* 0x0000065400007816 */ /* 0x000fea0000000003 */
[----:B------:R1:W2:Y:S04]  /*5b70*/  @P1 LDS.128 R140, [R7] ;  /* 0x00000000078c1984 */ /* 0x0002a80000000c00 */
[----:B------:R1:W1:Y:S04]  /*5b80*/  @P1 LDS.128 R148, [R4+0x20] ;  /* 0x0000200004941984 */ /* 0x0002680000000c00 */
[----:B------:R1:W1:Y:S04]  /*5b90*/  @P1 LDS.128 R144, [R6+0x10] ;  /* 0x0000100006901984 */ /* 0x0002680000000c00 */
[----:B------:R1:W1:Y:S01]  /*5ba0*/  @P1 LDS.128 R152, [R2+0x10] ;  /* 0x0000100002981984 */ /* 0x0002620000000c00 */
[C---:B------:R-:W-:Y:S01]  /*5bb0*/  ISETP.NE.AND P1, PT, R166.reuse, 0x2, PT ;  /* 0x00000002a600780c */ /* 0x040fe20003f25270 */
[----:B------:R-:W-:Y:S01]  /*5bc0*/  @!PT LDS RZ, [RZ] ;  /* 0x00000000fffff984 */ /* 0x000fe20000000800 */
[----:B------:R-:W-:Y:S01]  /*5bd0*/  @!PT LDS RZ, [RZ] ;  /* 0x00000000fffff984 */ /* 0x000fe20000000800 */
[----:B------:R-:W-:Y:S01]  /*5be0*/  @!PT LDS RZ, [RZ] ;  /* 0x00000000fffff984 */ /* 0x000fe20000000800 */
[----:B------:R-:W-:Y:S01]  /*5bf0*/  @!PT LDS RZ, [RZ] ;  /* 0x00000000fffff984 */ /* 0x000fe20000000800 */
[----:B------:R5:W-:Y:S06]  /*5c00*/  MEMBAR.ALL.CTA ;  /* 0x0000000000007992 */ /* 0x000bec0000008000 */
[----:B-----5:R-:W5:Y:S01]  /*5c10*/  FENCE.VIEW.ASYNC.S ;  /* 0x00000000000073c6 */ /* 0x020f620000000000 */
[----:B------:R-:W-:Y:S01]  /*5c20*/  SEL R166, R166, RZ, P1 ;  /* 0x000000ffa6a67207 */ /* 0x000fe20000800000 */
[----:B-----5:R5:W-:Y:S02]  /*5c30*/  SYNCS.ARRIVE.TRANS64.RED.A1T0 RZ, [R0+URZ], RZ ;  /* 0x000000ff00ff79a7 */ /* 0x020be400081004ff */
[----:B-----5:R-:W-:Y:S04]  /*5c40*/  SEL R0, RZ, 0x1, P1 ;  /* 0x00000001ff007807 */ /* 0x020fe80000800000 */
[----:B--2---:R-:W-:Y:S02]  /*5c50*/  LOP3.LUT R165, R165, R0, RZ, 0x3c, !PT ;  /* 0x00000000a5a57212 */ /* 0x004fe400078e3cff */
.L_x_93:
[----:B------:R-:W-:Y:S05]  /*5c60*/  BSYNC B1 ;  /* 0x0000000000017941 */ /* 0x000fea0003800000 */
.L_x_92:
[----:B------:R-:W-:Y:S04]  /*5c70*/  SHF.R.U32.HI R0, RZ, 0x15, R71 ;  /* 0x00000015ff007819 */ /* 0x000fe80000011647 */
[----:B------:R-:W-:Y:S01]  /*5c80*/  LOP3.LUT P1, RZ, R0, 0x3, R159, 0x48, !PT ;  /* 0x0000000300ff7812 */ /* 0x000fe2000782489f */
[----:B------:R-:W-:Y:S01]  /*5c90*/  @!UPT UIADD3 URZ, UPT, UPT, URZ, URZ, URZ ;  /* 0x000000fffffff290 */ /* 0x000fe2000fffe0ff */
[----:B----4-:R-:W-:Y:S11]  /*5ca0*/  @P0 BRA `(.L_x_97) ;  /* 0x0000000000080947 */ /* 0x010ff60003800000 */
[----:B------:R-:W2:Y:S02]  /*5cb0*/  SYNCS.PHASECHK.TRANS64.TRYWAIT P0, [R186+URZ+0x80], R5 ;  /* 0x00008005ba0075a7 */ /* 0x000ea400080011ff */
[----:B--2---:R-:W-:Y:S05]  /*5cc0*/  @!P0 BRA `(.L_x_98) ;  /* 0x0000003000b48947 */ /* 0x004fea0003800000 */
.L_x_97:
[----:B------:R-:W-:Y:S04]  /*5cd0*/  BSSY.RECONVERGENT B6, `(.L_x_99) ;  /* 0x0000012000067945 */ /* 0x000fe80003800200 */
[----:B------:R-:W-:Y:S05]  /*5ce0*/  @!P1 BRA `(.L_x_100) ;  /* 0x0000000000409947 */ /* 0x000fea0003800000 */
[----:B------:R-:W2:Y:S01]  /*5cf0*/  LDCU.64 UR8, c[0x4][0x70] ;  /* 0x01000e00ff0877ac */ /* 0x000ea20008000a00 */
[----:B------:R-:W-:Y:S01]  /*5d00*/  MOV R3, 0x0 ;  /* 0x0000000000037802 */ /* 0x000fe20000000f00 */
[----:B------:R-:W-:Y:S02]  /*5d10*/  HFMA2 R12, -RZ, RZ, 0, 5.9604644775390625e-08 ;  /* 0x00000001ff0c7431 */ /* 0x000fe400000001ff */
[----:B------:R-:W-:Y:S02]  /*5d20*/  IMAD.MOV.U32 R8, RZ, RZ, 0x192 ;  /* 0x00000192ff087424 */ /* 0x000fe400078e00ff */
[----:B------:R-:W-:Y:S01]  /*5d30*/  IMAD.MOV.U32 R13, RZ, RZ, RZ ;  /* 0x000000ffff0d7224 */ /* 0x000fe200078e00ff */
[----:B------:R-:W4:Y:S01]  /*5d40*/  LDCU.64 UR6, c[0x4][0x78] ;  /* 0x01000f00ff0677ac */ /* 0x000f220008000a00 */
[----:B-1----:R-:W1:Y:S01]  /*5d50*/  LDC.64 R2, c[0x4][R3] ;  /* 0x0100000003027b82 */ /* 0x002e620000000a00 */
[----:B------:R-:W5:Y:S01]  /*5d60*/  LDCU.64 UR4, c[0x4][0x10] ;  /* 0x01000200ff0477ac */ /* 0x000f620008000a00 */
[----:B--2---:R-:W-:Y:S01]  /*5d70*/  MOV R5, UR9 ;  /* 0x0000000900057c02 */ /* 0x004fe20008000f00 */
[----:B------:R-:W-:Y:S01]  /*5d80*/  IMAD.U32 R4, RZ, RZ, UR8 ;  /* 0x00000008ff047e24 */ /* 0x000fe2000f8e00ff */
[----:B----4-:R-:W-:Y:S01]  /*5d90*/  MOV R7, UR7 ;  /* 0x0000000700077c02 */ /* 0x010fe20008000f00 */
[----:B------:R-:W-:Y:S01]  /*5da0*/  IMAD.U32 R6, RZ, RZ, UR6 ;  /* 0x00000006ff067e24 */ /* 0x000fe2000f8e00ff */
[----:B-----5:R-:W-:Y:S01]  /*5db0*/  MOV R11, UR5 ;  /* 0x00000005000b7c02 */ /* 0x020fe20008000f00 */
[----:B------:R-:W-:Y:S02]  /*5dc0*/  IMAD.U32 R10, RZ, RZ, UR4 ;  /* 0x00000004ff0a7e24 */ /* 0x000fe4000f8e00ff */
[----:B------:R-:W-:Y:S07]  /*5dd0*/  LEPC R20, `(.L_x_100) ;  /* 0x000000001014794e */ /* 0x000fee0000000000 */
[----:B-1-3--:R-:W-:Y:S05]  /*5de0*/  CALL.ABS.NOINC R2 ;  /* 0x0000000002007343 */ /* 0x00afea0003c00000 */
.L_x_100:
[----:B------:R-:W-:Y:S05]  /*5df0*/  BSYNC.RECONVERGENT B6 ;  /* 0x0000000000067941 */ /* 0x000fea0003800200 */
.L_x_99:
[-C--:B------:R-:W-:Y:S01]  /*5e00*/  F2FP.F16.E4M3.UNPACK_B R74, R140.reuse ;  /* 0x0000008cff4a723e */ /* 0x080fe200020006ff */
[----:B------:R-:W-:Y:S05]  /*5e10*/  WARPSYNC.ALL ;  /* 0x0000000000007948 */ /* 0x000fea0003800000 */
[----:B------:R-:W-:Y:S01]  /*5e20*/  R2UR UR4, R71 ;  /* 0x00000000470472ca */ /* 0x000fe200000e0000 */
[--C-:B------:R-:W-:Y:S01]  /*5e30*/  HADD2.F32 R72, -RZ, R74.reuse.H0_H0 ;  /* 0x2000004aff487230 */ /* 0x100fe20000004100 */
[----:B------:R-:W-:Y:S01]  /*5e40*/  F2FP.F16.E4M3.UNPACK_B R76, R140.H1 ;  /* 0x0000008cff4c723e */ /* 0x000fe200030006ff */
[----:B------:R-:W-:Y:S01]  /*5e50*/  HADD2.F32 R75, -RZ, R74.H1_H1 ;  /* 0x3000004aff4b7230 */ /* 0x000fe20000004100 */
[-C--:B------:R-:W-:Y:S01]  /*5e60*/  F2FP.F16.E4M3.UNPACK_B R78, R141.reuse ;  /* 0x0000008dff4e723e */ /* 0x080fe200020006ff */
[----:B------:R-:W-:Y:S01]  /*5e70*/  BSSY.RECONVERGENT B0, `(.L_x_101) ;  /* 0x000011d000007945 */ /* 0x000fe20003800200 */
[----:B------:R-:W-:Y:S01]  /*5e80*/  F2FP.F16.E4M3.UNPACK_B R80, R141.H1 ;  /* 0x0000008dff50723e */ /* 0x000fe200030006ff */
[----:B------:R-:W-:Y:S01]  /*5e90*/  HADD2.F32 R74, -RZ, R76.H0_H0 ;  /* 0x2000004cff4a7230 */ /* 0x000fe20000004100 */
[-C--:B------:R-:W-:Y:S01]  /*5ea0*/  F2FP.F16.E4M3.UNPACK_B R82, R142.reuse ;  /* 0x0000008eff52723e */ /* 0x080fe200020006ff */
[--C-:B------:R-:W-:Y:S01]  /*5eb0*/  HADD2.F32 R77, -RZ, R78.reuse.H0_H0 ;  /* 0x2000004eff4d7230 */ /* 0x100fe20000004100 */
[----:B------:R-:W-:Y:S01]  /*5ec0*/  F2FP.F16.E4M3.UNPACK_B R84, R142.H1 ;  /* 0x0000008eff54723e */ /* 0x000fe200030006ff */
[----:B------:R-:W-:Y:S01]  /*5ed0*/  HADD2.F32 R78, -RZ, R78.H1_H1 ;  /* 0x3000004eff4e7230 */ /* 0x000fe20000004100 */
[-C--:B------:R-:W-:Y:S01]  /*5ee0*/  F2FP.F16.E4M3.UNPACK_B R86, R143.reuse ;  /* 0x0000008fff56723e */ /* 0x080fe200020006ff */
[----:B-12---:R-:W3:Y:S01]  /*5ef0*/  LDTM.x64 R4, tmem[UR4] ;  /* 0x00000004000479ee */ /* 0x006ee20008340000 */
[----:B------:R-:W-:Y:S01]  /*5f00*/  F2FP.F16.E4M3.UNPACK_B R88, R143.H1 ;  /* 0x0000008fff58723e */ /* 0x000fe200030006ff */
[----:B------:R-:W-:Y:S01]  /*5f10*/  HADD2.F32 R76, -RZ, R76.H1_H1 ;  /* 0x3000004cff4c7230 */ /* 0x000fe20000004100 */
[-C--:B------:R-:W-:Y:S01]  /*5f20*/  F2FP.F16.E4M3.UNPACK_B R90, R144.reuse ;  /* 0x00000090ff5a723e */ /* 0x080fe200020006ff */
[----:B------:R-:W-:Y:S01]  /*5f30*/  HADD2.F32 R79, -RZ, R80.H0_H0 ;  /* 0x20000050ff4f7230 */ /* 0x000fe20000004100 */
[----:B------:R-:W-:Y:S01]  /*5f40*/  F2FP.F16.E4M3.UNPACK_B R92, R144.H1 ;  /* 0x00000090ff5c723e */ /* 0x000fe200030006ff */
[--C-:B------:R-:W-:Y:S01]  /*5f50*/  HADD2.F32 R81, -RZ, R82.reuse.H0_H0 ;  /* 0x20000052ff517230 */ /* 0x100fe20000004100 */
[----:B------:R-:W-:Y:S01]  /*5f60*/  ISETP.NE.AND P6, PT, R172, RZ, PT ;  /* 0x000000ffac00720c */ /* 0x000fe20003fc5270 */
[----:B------:R-:W-:Y:S01]  /*5f70*/  HADD2.F32 R82, -RZ, R82.H1_H1 ;  /* 0x30000052ff527230 */ /* 0x000fe20000004100 */
[----:B------:R-:W-:Y:S01]  /*5f80*/  SHF.L.U32 R194, R164, 0x4, RZ ;  /* 0x00000004a4c27819 */ /* 0x000fe200000006ff */
[--C-:B------:R-:W-:Y:S01]  /*5f90*/  HADD2.F32 R85, -RZ, R86.reuse.H0_H0 ;  /* 0x20000056ff557230 */ /* 0x100fe20000004100 */
[----:B------:R-:W-:Y:S01]  /*5fa0*/  SHF.L.U32 R202, R163, 0x4, RZ ;  /* 0x00000004a3ca7819 */ /* 0x000fe200000006ff */
[----:B------:R-:W-:Y:S01]  /*5fb0*/  HADD2.F32 R86, -RZ, R86.H1_H1 ;  /* 0x30000056ff567230 */ /* 0x000fe20000004100 */
[C---:B------:R-:W-:Y:S01]  /*5fc0*/  IADD3 R179, PT, PT, R171.reuse, R194, RZ ;  /* 0x000000c2abb37210 */ /* 0x040fe20007ffe0ff */
[--C-:B------:R-:W-:Y:S01]  /*5fd0*/  HADD2.F32 R89, -RZ, R90.reuse.H0_H0 ;  /* 0x2000005aff597230 */ /* 0x100fe20000004100 */
[----:B------:R-:W-:Y:S01]  /*5fe0*/  IADD3 R185, PT, PT, R171, R202, RZ ;  /* 0x000000caabb97210 */ /* 0x000fe20007ffe0ff */
[----:B------:R-:W-:Y:S01]  /*5ff0*/  HADD2.F32 R90, -RZ, R90.H1_H1 ;  /* 0x3000005aff5a7230 */ /* 0x000fe20000004100 */
[----:B------:R-:W-:Y:S01]  /*6000*/  SHF.L.U32 R200, R169, 0x4, RZ ;  /* 0x00000004a9c87819 */ /* 0x000fe200000006ff */
[----:B------:R-:W-:Y:S01]  /*6010*/  HADD2.F32 R80, -RZ, R80.H1_H1 ;  /* 0x30000050ff507230 */ /* 0x000fe20000004100 */
[----:B------:R-:W-:Y:S01]  /*6020*/  F2FP.F16.E4M3.UNPACK_B R94, R145 ;  /* 0x00000091ff5e723e */ /* 0x000fe200020006ff */
[--C-:B------:R-:W-:Y:S01]  /*6030*/  HADD2.F32 R83, -RZ, R84.reuse.H0_H0 ;  /* 0x20000054ff537230 */ /* 0x100fe20000004100 */
[----:B------:R-:W-:Y:S01]  /*6040*/  IADD3 R184, PT, PT, R200, R179, RZ ;  /* 0x000000b3c8b87210 */ /* 0x000fe20007ffe0ff */
[----:B------:R-:W-:Y:S01]  /*6050*/  HADD2.F32 R84, -RZ, R84.H1_H1 ;  /* 0x30000054ff547230 */ /* 0x000fe20000004100 */
[----:B------:R-:W-:Y:S01]  /*6060*/  F2FP.F16.E4M3.UNPACK_B R98, R146 ;  /* 0x00000092ff62723e */ /* 0x000fe200020006ff */
[C---:B---3--:R-:W-:Y:S01]  /*6070*/  FMUL R0, R70.reuse, R4 ;  /* 0x0000000446007220 */ /* 0x048fe20000400000 */
[C---:B------:R-:W-:Y:S01]  /*6080*/  FMUL R2, R70.reuse, R5 ;  /* 0x0000000546027220 */ /* 0x040fe20000400000 */
[C---:B------:R-:W-:Y:S01]  /*6090*/  FMUL R4, R70.reuse, R8 ;  /* 0x0000000846047220 */ /* 0x040fe20000400000 */
[C---:B------:R-:W-:Y:S01]  /*60a0*/  FMUL R5, R70.reuse, R9 ;  /* 0x0000000946057220 */ /* 0x040fe20000400000 */
[C---:B------:R-:W-:Y:S01]  /*60b0*/  FFMA R0, R73.reuse, R72, R0 ;  /* 0x0000004849007223 */ /* 0x040fe20000000000 */
[C---:B------:R-:W-:Y:S01]  /*60c0*/  FFMA R2, R73.reuse, R75, R2 ;  /* 0x0000004b49027223 */ /* 0x040fe20000000002 */
[C---:B------:R-:W-:Y:S01]  /*60d0*/  FMUL R8, R70.reuse, R12 ;  /* 0x0000000c46087220 */ /* 0x040fe20000400000 */
[C---:B------:R-:W-:Y:S01]  /*60e0*/  FMUL R9, R70.reuse, R13 ;  /* 0x0000000d46097220 */ /* 0x040fe20000400000 */
[C---:B------:R-:W-:Y:S01]  /*60f0*/  FMUL R12, R70.reuse, R16 ;  /* 0x00000010460c7220 */ /* 0x040fe20000400000 */
[C---:B------:R-:W-:Y:S01]  /*6100*/  FMUL R13, R70.reuse, R17 ;  /* 0x00000011460d7220 */ /* 0x040fe20000400000 */
[C---:B------:R-:W-:Y:S01]  /*6110*/  FMUL R16, R70.reuse, R20 ;  /* 0x0000001446107220 */ /* 0x040fe20000400000 */
[C---:B------:R-:W-:Y:S01]  /*6120*/  FMUL R17, R70.reuse, R21 ;  /* 0x0000001546117220 */ /* 0x040fe20000400000 */
[--C-:B------:R-:W-:Y:S02]  /*6130*/  HADD2.F32 R93, -RZ, R94.reuse.H0_H0 ;  /* 0x2000005eff5d7230 */ /* 0x100fe40000004100 */
[C---:B------:R-:W-:Y:S01]  /*6140*/  FMUL R20, R70.reuse, R24 ;  /* 0x0000001846147220 */ /* 0x040fe20000400000 */
[----:B------:R-:W-:Y:S02]  /*6150*/  HADD2.F32 R94, -RZ, R94.H1_H1 ;  /* 0x3000005eff5e7230 */ /* 0x000fe40000004100 */
[C---:B------:R-:W-:Y:S01]  /*6160*/  FMUL R21, R70.reuse, R25 ;  /* 0x0000001946157220 */ /* 0x040fe20000400000 */
[--C-:B------:R-:W-:Y:S02]  /*6170*/  HADD2.F32 R97, -RZ, R98.reuse.H0_H0 ;  /* 0x20000062ff617230 */ /* 0x100fe40000004100 */
[C---:B------:R-:W-:Y:S01]  /*6180*/  FMUL R24, R70.reuse, R28 ;  /* 0x0000001c46187220 */ /* 0x040fe20000400000 */
[----:B------:R-:W-:Y:S02]  /*6190*/  HADD2.F32 R98, -RZ, R98.H1_H1 ;  /* 0x30000062ff627230 */ /* 0x000fe40000004100 */
[C---:B------:R-:W-:Y:S01]  /*61a0*/  FMUL R25, R70.reuse, R29 ;  /* 0x0000001d46197220 */ /* 0x040fe20000400000 */
[C---:B------:R-:W-:Y:S01]  /*61b0*/  FMUL R28, R70.reuse, R32 ;  /* 0x00000020461c7220 */ /* 0x040fe20000400000 */
[C---:B------:R-:W-:Y:S01]  /*61c0*/  FMUL R29, R70.reuse, R33 ;  /* 0x00000021461d7220 */ /* 0x040fe20000400000 */
[C---:B------:R-:W-:Y:S01]  /*61d0*/  FMUL R32, R70.reuse, R36 ;  /* 0x0000002446207220 */ /* 0x040fe20000400000 */
[----:B------:R-:W-:Y:S01]  /*61e0*/  F2FP.F16.E4M3.UNPACK_B R96, R145.H1 ;  /* 0x00000091ff60723e */ /* 0x000fe200030006ff */
[C---:B------:R-:W-:Y:S01]  /*61f0*/  FMUL R33, R70.reuse, R37 ;  /* 0x0000002546217220 */ /* 0x040fe20000400000 */
[C---:B------:R-:W-:Y:S01]  /*6200*/  FMUL R36, R70.reuse, R40 ;  /* 0x0000002846247220 */ /* 0x040fe20000400000 */
[----:B------:R-:W-:Y:S01]  /*6210*/  F2FP.F16.E4M3.UNPACK_B R100, R146.H1 ;  /* 0x00000092ff64723e */ /* 0x000fe200030006ff */
[C---:B------:R-:W-:Y:S01]  /*6220*/  FMUL R37, R70.reuse, R41 ;  /* 0x0000002946257220 */ /* 0x040fe20000400000 */
[C---:B------:R-:W-:Y:S01]  /*6230*/  FMUL R40, R70.reuse, R44 ;  /* 0x0000002c46287220 */ /* 0x040fe20000400000 */
[----:B------:R-:W-:Y:S01]  /*6240*/  F2FP.F16.E4M3.UNPACK_B R102, R147 ;  /* 0x00000093ff66723e */ /* 0x000fe200020006ff */
[C---:B------:R-:W-:Y:S01]  /*6250*/  FMUL R41, R70.reuse, R45 ;  /* 0x0000002d46297220 */ /* 0x040fe20000400000 */
[C---:B------:R-:W-:Y:S01]  /*6260*/  FMUL R44, R70.reuse, R48 ;  /* 0x00000030462c7220 */ /* 0x040fe20000400000 */
[----:B------:R-:W-:Y:S01]  /*6270*/  F2FP.F16.E4M3.UNPACK_B R104, R147.H1 ;  /* 0x00000093ff68723e */ /* 0x000fe200030006ff */
[C---:B------:R-:W-:Y:S01]  /*6280*/  FMUL R45, R70.reuse, R49 ;  /* 0x00000031462d7220 */ /* 0x040fe20000400000 */
[--C-:B------:R-:W-:Y:S02]  /*6290*/  HADD2.F32 R101, -RZ, R102.reuse.H0_H0 ;  /* 0x20000066ff657230 */ /* 0x100fe40000004100 */
[C---:B------:R-:W-:Y:S01]  /*62a0*/  FMUL R48, R70.reuse, R52 ;  /* 0x0000003446307220 */ /* 0x040fe20000400000 */
[----:B------:R-:W-:Y:S01]  /*62b0*/  F2FP.F16.E4M3.UNPACK_B R106, R148 ;  /* 0x00000094ff6a723e */ /* 0x000fe200020006ff */
[----:B------:R-:W-:Y:S02]  /*62c0*/  HADD2.F32 R102, -RZ, R102.H1_H1 ;  /* 0x30000066ff667230 */ /* 0x000fe40000004100 */
[C---:B------:R-:W-:Y:S01]  /*62d0*/  FMUL R49, R70.reuse, R53 ;  /* 0x0000003546317220 */ /* 0x040fe20000400000 */
[C---:B------:R-:W-:Y:S01]  /*62e0*/  FMUL R52, R70.reuse, R56 ;  /* 0x0000003846347220 */ /* 0x040fe20000400000 */
[----:B------:R-:W-:Y:S01]  /*62f0*/  F2FP.F16.E4M3.UNPACK_B R108, R148.H1 ;  /* 0x00000094ff6c723e */ /* 0x000fe200030006ff */
[--C-:B------:R-:W-:Y:S02]  /*6300*/  HADD2.F32 R105, -RZ, R106.reuse.H0_H0 ;  /* 0x2000006aff697230 */ /* 0x100fe40000004100 */
[C---:B------:R-:W-:Y:S01]  /*6310*/  FMUL R53, R70.reuse, R57 ;  /* 0x0000003946357220 */ /* 0x040fe20000400000 */
[----:B------:R-:W-:Y:S02]  /*6320*/  HADD2.F32 R106, -RZ, R106.H1_H1 ;  /* 0x3000006aff6a7230 */ /* 0x000fe40000004100 */
        /* <DEDUP_REMOVED lines=11> */
[C---:B------:R-:W-:Y:S01]  /*63e0*/  FFMA R3, R73.reuse, R74, R3 ;  /* 0x0000004a49037223 */ /* 0x040fe20000000003 */
[----:B------:R-:W-:Y:S01]  /*63f0*/  F2FP.F16.E4M3.UNPACK_B R116, R150.H1 ;  /* 0x00000096ff74723e */ /* 0x000fe200030006ff */
[--C-:B------:R-:W-:Y:S02]  /*6400*/  HADD2.F32 R113, -RZ, R114.reuse.H0_H0 ;  /* 0x20000072ff717230 */ /* 0x100fe40000004100 */
[C---:B------:R-:W-:Y:S01]  /*6410*/  FFMA R7, R73.reuse, R76, R7 ;  /* 0x0000004c49077223 */ /* 0x040fe20000000007 */
[C---:B------:R-:W-:Y:S01]  /*6420*/  FFMA R4, R73.reuse, R77, R4 ;  /* 0x0000004d49047223 */ /* 0x040fe20000000004 */
[----:B------:R-:W-:Y:S01]  /*6430*/  F2FP.F16.E4M3.UNPACK_B R118, R151 ;  /* 0x00000097ff76723e */ /* 0x000fe200020006ff */
[----:B------:R-:W-:Y:S01]  /*6440*/  FFMA R5, R73, R78, R5 ;  /* 0x0000004e49057223 */ /* 0x000fe20000000005 */
[----:B------:R-:W-:Y:S01]  /*6450*/  HADD2.F32 R114, -RZ, R114.H1_H1 ;  /* 0x30000072ff727230 */ /* 0x000fe20000004100 */
[----:B------:R-:W-:Y:S01]  /*6460*/  F2FP.SATFINITE.E4M3.F32.PACK_AB_MERGE_C R173, R7, R3, RZ ;  /* 0x0000000307ad723e */ /* 0x000fe200048070ff */
[C---:B------:R-:W-:Y:S01]  /*6470*/  FMUL R6, R70.reuse, R10 ;  /* 0x0000000a46067220 */ /* 0x040fe20000400000 */
[--C-:B------:R-:W-:Y:S02]  /*6480*/  HADD2.F32 R117, -RZ, R118.reuse.H0_H0 ;  /* 0x20000076ff757230 */ /* 0x100fe40000004100 */
[----:B------:R-:W-:Y:S01]  /*6490*/  FMUL R11, R70, R11 ;  /* 0x0000000b460b7220 */ /* 0x000fe20000400000 */
[----:B------:R-:W-:Y:S01]  /*64a0*/  F2FP.SATFINITE.E4M3.F32.PACK_AB_MERGE_C R172, R2, R0, R173 ;  /* 0x0000000002ac723e */ /* 0x000fe200048070ad */
[C---:B------:R-:W-:Y:S01]  /*64b0*/  FFMA R6, R73.reuse, R79, R6 ;  /* 0x0000004f49067223 */ /* 0x040fe20000000006 */
[----:B------:R-:W-:Y:S02]  /*64c0*/  HADD2.F32 R118, -RZ, R118.H1_H1 ;  /* 0x30000076ff767230 */ /* 0x000fe40000004100 */
[C---:B------:R-:W-:Y:S01]  /*64d0*/  FFMA R11, R73.reuse, R80, R11 ;  /* 0x00000050490b7223 */ /* 0x040fe2000000000b */
[C---:B------:R-:W-:Y:S01]  /*64e0*/  FFMA R8, R73.reuse, R81, R8 ;  /* 0x0000005149087223 */ /* 0x040fe20000000008 */
[----:B------:R-:W-:Y:S01]  /*64f0*/  F2FP.F16.E4M3.UNPACK_B R120, R151.H1 ;  /* 0x00000097ff78723e */ /* 0x000fe200030006ff */
[----:B------:R-:W-:Y:S01]  /*6500*/  FFMA R9, R73, R82, R9 ;  /* 0x0000005249097223 */ /* 0x000fe20000000009 */
[C---:B------:R-:W-:Y:S01]  /*6510*/  FMUL R10, R70.reuse, R14 ;  /* 0x0000000e460a7220 */ /* 0x040fe20000400000 */
[----:B------:R-:W-:Y:S01]  /*6520*/  F2FP.F16.E4M3.UNPACK_B R122, R152 ;  /* 0x00000098ff7a723e */ /* 0x000fe200020006ff */
[C---:B------:R-:W-:Y:S01]  /*6530*/  FMUL R15, R70.reuse, R15 ;  /* 0x0000000f460f7220 */ /* 0x040fe20000400000 */
[----:B------:R-:W-:Y:S01]  /*6540*/  HADD2.F32 R87, -RZ, R88.H0_H0 ;  /* 0x20000058ff577230 */ /* 0x000fe20000004100 */
[----:B------:R-:W-:Y:S01]  /*6550*/  F2FP.SATFINITE.E4M3.F32.PACK_AB_MERGE_C R174, R11, R6, RZ ;  /* 0x000000060bae723e */ /* 0x000fe200048070ff */
[C---:B------:R-:W-:Y:S01]  /*6560*/  FFMA R10, R73.reuse, R83, R10 ;  /* 0x00000053490a7223 */ /* 0x040fe2000000000a */
[C---:B------:R-:W-:Y:S01]  /*6570*/  FFMA R15, R73.reuse, R84, R15 ;  /* 0x00000054490f7223 */ /* 0x040fe2000000000f */
[C---:B------:R-:W-:Y:S01]  /*6580*/  FFMA R12, R73.reuse, R85, R12 ;  /* 0x00000055490c7223 */ /* 0x040fe2000000000c */
[----:B------:R-:W-:Y:S01]  /*6590*/  F2FP.F16.E4M3.UNPACK_B R124, R152.H1 ;  /* 0x00000098ff7c723e */ /* 0x000fe200030006ff */
[----:B------:R-:W-:Y:S01]  /*65a0*/  FFMA R13, R73, R86, R13 ;  /* 0x00000056490d7223 */ /* 0x000fe2000000000d */
[----:B------:R-:W-:Y:S01]  /*65b0*/  F2FP.SATFINITE.E4M3.F32.PACK_AB_MERGE_C R173, R5, R4, R174 ;  /* 0x0000000405ad723e */ /* 0x000fe200048070ae */
[--C-:B------:R-:W-:Y:S01]  /*65c0*/  HADD2.F32 R121, -RZ, R122.reuse.H0_H0 ;  /* 0x2000007aff797230 */ /* 0x100fe20000004100 */
[----:B------:R-:W-:Y:S01]  /*65d0*/  F2FP.SATFINITE.E4M3.F32.PACK_AB_MERGE_C R174, R15, R10, RZ ;  /* 0x0000000a0fae723e */ /* 0x000fe200048070ff */
[----:B------:R-:W-:Y:S02]  /*65e0*/  HADD2.F32 R122, -RZ, R122.H1_H1 ;  /* 0x3000007aff7a7230 */ /* 0x000fe40000004100 */
[C---:B------:R-:W-:Y:S01]  /*65f0*/  FMUL R14, R70.reuse, R18 ;  /* 0x00000012460e7220 */ /* 0x040fe20000400000 */
[----:B------:R-:W-:Y:S01]  /*6600*/  HADD2.F32 R88, -RZ, R88.H1_H1 ;  /* 0x30000058ff587230 */ /* 0x000fe20000004100 */
[----:B------:R-:W-:Y:S01]  /*6610*/  F2FP.SATFINITE.E4M3.F32.PACK_AB_MERGE_C R174, R9, R8, R174 ;  /* 0x0000000809ae723e */ /* 0x000fe200048070ae */
[C---:B------:R-:W-:Y:S01]  /*6620*/  FMUL R19, R70.reuse, R19 ;  /* 0x0000001346137220 */ /* 0x040fe20000400000 */
[--C-:B------:R-:W-:Y:S02]  /*6630*/  HADD2.F32 R91, -RZ, R92.reuse.H0_H0 ;  /* 0x2000005cff5b7230 */ /* 0x100fe40000004100 */
[C---:B------:R-:W-:Y:S01]  /*6640*/  FFMA R14, R73.reuse, R87, R14 ;  /* 0x00000057490e7223 */ /* 0x040fe2000000000e */
[----:B------:R-:W-:Y:S02]  /*6650*/  HADD2.F32 R92, -RZ, R92.H1_H1 ;  /* 0x3000005cff5c7230 */ /* 0x000fe40000004100 */
[C---:B------:R-:W-:Y:S01]  /*6660*/  FFMA R19, R73.reuse, R88, R19 ;  /* 0x0000005849137223 */ /* 0x040fe20000000013 */
[C---:B------:R-:W-:Y:S01]  /*6670*/  FFMA R16, R73.reuse, R89, R16 ;  /* 0x0000005949107223 */ /* 0x040fe20000000010 */
        /* <DEDUP_REMOVED lines=17> */
[----:B------:R1:W-:Y:S01]  /*6790*/  STS.128 [R137+UR44+0x4200], R172 ;  /* 0x004200ac89007988 */ /* 0x0003e20008000c2c */
[----:B------:R-:W-:Y:S01]  /*67a0*/  F2FP.SATFINITE.E4M3.F32.PACK_AB_MERGE_C R180, R17, R16, R180 ;  /* 0x0000001011b4723e */ /* 0x000fe200048070b4 */
[C---:B------:R-:W-:Y:S01]  /*67b0*/  FFMA R22, R73.reuse, R95, R22 ;  /* 0x0000005f49167223 */ /* 0x040fe20000000016 */
[C---:B------:R-:W-:Y:S01]  /*67c0*/  FMUL R27, R70.reuse, R27 ;  /* 0x0000001b461b7220 */ /* 0x040fe20000400000 */
[--C-:B------:R-:W-:Y:S02]  /*67d0*/  HADD2.F32 R99, -RZ, R100.reuse.H0_H0 ;  /* 0x20000064ff637230 */ /* 0x100fe40000004100 */
[C---:B------:R-:W-:Y:S01]  /*67e0*/  FMUL R26, R70.reuse, R30 ;  /* 0x0000001e461a7220 */ /* 0x040fe20000400000 */
[----:B------:R-:W-:Y:S02]  /*67f0*/  HADD2.F32 R100, -RZ, R100.H1_H1 ;  /* 0x30000064ff647230 */ /* 0x000fe40000004100 */
[C---:B------:R-:W-:Y:S01]  /*6800*/  FFMA R27, R73.reuse, R96, R27 ;  /* 0x00000060491b7223 */ /* 0x040fe2000000001b */
[C---:B------:R-:W-:Y:S01]  /*6810*/  FFMA R24, R73.reuse, R97, R24 ;  /* 0x0000006149187223 */ /* 0x040fe20000000018 */
[C---:B------:R-:W-:Y:S01]  /*6820*/  FFMA R25, R73.reuse, R98, R25 ;  /* 0x0000006249197223 */ /* 0x040fe20000000019 */
[----:B------:R-:W-:Y:S01]  /*6830*/  F2FP.F16.E4M3.UNPACK_B R130, R154 ;  /* 0x0000009aff82723e */ /* 0x000fe200020006ff */
[----:B------:R-:W-:Y:S01]  /*6840*/  FFMA R26, R73, R99, R26 ;  /* 0x00000063491a7223 */ /* 0x000fe2000000001a */
[----:B------:R-:W-:Y:S01]  /*6850*/  F2FP.SATFINITE.E4M3.F32.PACK_AB_MERGE_C R181, R27, R22, RZ ;  /* 0x000000161bb5723e */ /* 0x000fe200048070ff */
[C---:B------:R-:W-:Y:S01]  /*6860*/  FMUL R31, R70.reuse, R31 ;  /* 0x0000001f461f7220 */ /* 0x040fe20000400000 */
[--C-:B------:R-:W-:Y:S02]  /*6870*/  HADD2.F32 R103, -RZ, R104.reuse.H0_H0 ;  /* 0x20000068ff677230 */ /* 0x100fe40000004100 */
[C---:B------:R-:W-:Y:S01]  /*6880*/  FMUL R30, R70.reuse, R34 ;  /* 0x00000022461e7220 */ /* 0x040fe20000400000 */
[----:B------:R-:W-:Y:S01]  /*6890*/  HADD2.F32 R104, -RZ, R104.H1_H1 ;  /* 0x30000068ff687230 */ /* 0x000fe20000004100 */
[----:B------:R-:W-:Y:S01]  /*68a0*/  F2FP.SATFINITE.E4M3.F32.PACK_AB_MERGE_C R181, R21, R20, R181 ;  /* 0x0000001415b5723e */ /* 0x000fe200048070b5 */
[C---:B------:R-:W-:Y:S01]  /*68b0*/  FFMA R31, R73.reuse, R100, R31 ;  /* 0x00000064491f7223 */ /* 0x040fe2000000001f */
[C---:B------:R-:W-:Y:S01]  /*68c0*/  FFMA R28, R73.reuse, R101, R28 ;  /* 0x00000065491c7223 */ /* 0x040fe2000000001c */
[C---:B------:R-:W-:Y:S01]  /*68d0*/  FFMA R29, R73.reuse, R102, R29 ;  /* 0x00000066491d7223 */ /* 0x040fe2000000001d */
[----:B------:R-:W-:Y:S01]  /*68e0*/  F2FP.F16.E4M3.UNPACK_B R132, R154.H1 ;  /* 0x0000009aff84723e */ /* 0x000fe200030006ff */
[----:B------:R-:W-:Y:S01]  /*68f0*/  FFMA R30, R73, R103, R30 ;  /* 0x00000067491e7223 */ /* 0x000fe2000000001e */
[----:B------:R-:W-:Y:S01]  /*6900*/  F2FP.SATFINITE.E4M3.F32.PACK_AB_MERGE_C R182, R31, R26, RZ ;  /* 0x0000001a1fb6723e */ /* 0x000fe200048070ff */
[----:B------:R-:W-:Y:S02]  /*6910*/  HADD2.F32 R129, -RZ, R130.H0_H0 ;  /* 0x20000082ff817230 */ /* 0x000fe40000004100 */
[C---:B------:R-:W-:Y:S01]  /*6920*/  FMUL R35, R70.reuse, R35 ;  /* 0x0000002346237220 */ /* 0x040fe20000400000 */
[----:B------:R-:W-:Y:S01]  /*6930*/  HADD2.F32 R107, -RZ, R108.H0_H0 ;  /* 0x2000006cff6b7230 */ /* 0x000fe20000004100 */
[----:B------:R-:W-:Y:S01]  /*6940*/  F2FP.SATFINITE.E4M3.F32.PACK_AB_MERGE_C R182, R25, R24, R182 ;  /* 0x0000001819b6723e */ /* 0x000fe200048070b6 */
[----:B------:R-:W-:Y:S02]  /*6950*/  HADD2.F32 R130, -RZ, R130.H1_H1 ;  /* 0x30000082ff827230 */ /* 0x000fe40000004100 */
[C---:B------:R-:W-:Y:S01]  /*6960*/  FFMA R35, R73.reuse, R104, R35 ;  /* 0x0000006849237223 */ /* 0x040fe20000000023 */
[C---:B------:R-:W-:Y:S01]  /*6970*/  FFMA R32, R73.reuse, R105, R32 ;  /* 0x0000006949207223 */ /* 0x040fe20000000020 */
[----:B------:R-:W-:Y:S01]  /*6980*/  FFMA R33, R73, R106, R33 ;  /* 0x0000006a49217223 */ /* 0x000fe20000000021 */
[----:B------:R-:W-:Y:S02]  /*6990*/  HADD2.F32 R108, -RZ, R108.H1_H1 ;  /* 0x3000006cff6c7230 */ /* 0x000fe40000004100 */
        /* <DEDUP_REMOVED lines=16> */
[----:B------:R1:W-:Y:S01]  /*6aa0*/  STS.128 [R179+0x4010], R180 ;  /* 0x004010b4b3007388 */ /* 0x0003e20000000c00 */
[----:B------:R-:W-:Y:S01]  /*6ab0*/  F2FP.SATFINITE.E4M3.F32.PACK_AB_MERGE_C R188, R33, R32, R188 ;  /* 0x0000002021bc723e */ /* 0x000fe200048070bc */
[C---:B------:R-:W-:Y:S01]  /*6ac0*/  FFMA R38, R73.reuse, R111, R38 ;  /* 0x0000006f49267223 */ /* 0x040fe20000000026 */
[C---:B------:R-:W-:Y:S01]  /*6ad0*/  FMUL R43, R70.reuse, R43 ;  /* 0x0000002b462b7220 */ /* 0x040fe20000400000 */
[--C-:B------:R-:W-:Y:S02]  /*6ae0*/  HADD2.F32 R115, -RZ, R116.reuse.H0_H0 ;  /* 0x20000074ff737230 */ /* 0x100fe40000004100 */
[----:B------:R-:W-:Y:S01]  /*6af0*/  FMUL R42, R70, R46 ;  /* 0x0000002e462a7220 */ /* 0x000fe20000400000 */
[----:B------:R-:W-:Y:S02]  /*6b00*/  HADD2.F32 R116, -RZ, R116.H1_H1 ;  /* 0x30000074ff747230 */ /* 0x000fe40000004100 */
[C---:B------:R-:W-:Y:S01]  /*6b10*/  FFMA R43, R73.reuse, R112, R43 ;  /* 0x00000070492b7223 */ /* 0x040fe2000000002b */
[C---:B------:R-:W-:Y:S01]  /*6b20*/  FFMA R40, R73.reuse, R113, R40 ;  /* 0x0000007149287223 */ /* 0x040fe20000000028 */
[C---:B------:R-:W-:Y:S01]  /*6b30*/  FFMA R41, R73.reuse, R114, R41 ;  /* 0x0000007249297223 */ /* 0x040fe20000000029 */
[----:B------:R-:W-:Y:S01]  /*6b40*/  ISETP.NE.AND P0, PT, R178, RZ, PT ;  /* 0x000000ffb200720c */ /* 0x000fe20003f05270 */
        /* <DEDUP_REMOVED lines=10> */
[C---:B------:R-:W-:Y:S01]  /*6bf0*/  FMUL R51, R70.reuse, R51 ;  /* 0x0000003346337220 */ /* 0x040fe20000400000 */
[--C-:B------:R-:W-:Y:S02]  /*6c00*/  HADD2.F32 R123, -RZ, R124.reuse.H0_H0 ;  /* 0x2000007cff7b7230 */ /* 0x100fe40000004100 */
[C---:B------:R-:W-:Y:S01]  /*6c10*/  FFMA R46, R73.reuse, R119, R46 ;  /* 0x00000077492e7223 */ /* 0x040fe2000000002e */
[----:B------:R-:W-:Y:S02]  /*6c20*/  HADD2.F32 R124, -RZ, R124.H1_H1 ;  /* 0x3000007cff7c7230 */ /* 0x000fe40000004100 */
[C---:B------:R-:W-:Y:S01]  /*6c30*/  FMUL R50, R70.reuse, R54 ;  /* 0x0000003646327220 */ /* 0x040fe20000400000 */
[C---:B------:R-:W-:Y:S01]  /*6c40*/  FFMA R51, R73.reuse, R120, R51 ;  /* 0x0000007849337223 */ /* 0x040fe20000000033 */
[C---:B------:R-:W-:Y:S01]  /*6c50*/  FMUL R55, R70.reuse, R55 ;  /* 0x0000003746377220 */ /* 0x040fe20000400000 */
[C---:B------:R-:W-:Y:S01]  /*6c60*/  FFMA R48, R73.reuse, R121, R48 ;  /* 0x0000007949307223 */ /* 0x040fe20000000030 */
[C---:B------:R-:W-:Y:S01]  /*6c70*/  FFMA R49, R73.reuse, R122, R49 ;  /* 0x0000007a49317223 */ /* 0x040fe20000000031 */
        /* <DEDUP_REMOVED lines=20> */
[----:B------:R-:W-:Y:S01]  /*6dc0*/  FFMA R63, R73, R132, R63 ;  /* 0x00000084493f7223 */ /* 0x000fe2000000003f */
[----:B------:R-:W-:Y:S01]  /*6dd0*/  FMUL R67, R70, R67 ;  /* 0x0000004346437220 */ /* 0x000fe20000400000 */
[----:B------:R-:W-:Y:S01]  /*6de0*/  F2FP.SATFINITE.E4M3.F32.PACK_AB_MERGE_C R190, R47, R42, RZ ;  /* 0x0000002a2fbe723e */ /* 0x000fe200048070ff */
[----:B------:R-:W-:Y:S01]  /*6df0*/  FFMA R60, R73, R133, R60 ;  /* 0x00000085493c7223 */ /* 0x000fe2000000003c */
[----:B------:R-:W-:Y:S01]  /*6e00*/  F2FP.SATFINITE.E4M3.F32.PACK_AB_MERGE_C R191, R51, R46, RZ ;  /* 0x0000002e33bf723e */ /* 0x000fe200048070ff */
[C---:B------:R-:W-:Y:S01]  /*6e10*/  FFMA R61, R73.reuse, R134, R61 ;  /* 0x00000086493d7223 */ /* 0x040fe2000000003d */
[C---:B------:R-:W-:Y:S01]  /*6e20*/  FFMA R62, R73.reuse, R135, R62 ;  /* 0x00000087493e7223 */ /* 0x040fe2000000003e */
[----:B------:R-:W-:Y:S01]  /*6e30*/  FFMA R67, R73, R136, R67 ;  /* 0x0000008849437223 */ /* 0x000fe20000000043 */
[----:B------:R-:W-:Y:S02]  /*6e40*/  F2FP.SATFINITE.E4M3.F32.PACK_AB_MERGE_C R190, R41, R40, R190 ;  /* 0x0000002829be723e */ /* 0x000fe400048070be */
[----:B------:R-:W-:Y:S02]  /*6e50*/  F2FP.SATFINITE.E4M3.F32.PACK_AB_MERGE_C R191, R45, R44, R191 ;  /* 0x0000002c2dbf723e */ /* 0x000fe400048070bf */
[----:B------:R-:W-:Y:S02]  /*6e60*/  F2FP.SATFINITE.E4M3.F32.PACK_AB_MERGE_C R196, R55, R50, RZ ;  /* 0x0000003237c4723e */ /* 0x000fe400048070ff */
[----:B------:R-:W-:Y:S01]  /*6e70*/  F2FP.SATFINITE.E4M3.F32.PACK_AB_MERGE_C R197, R59, R54, RZ ;  /* 0x000000363bc5723e */ /* 0x000fe200048070ff */
[----:B------:R1:W-:Y:S01]  /*6e80*/  STS.128 [R185+0x4020], R188 ;  /* 0x004020bcb9007388 */ /* 0x0003e20000000c00 */
[----:B------:R-:W-:Y:S02]  /*6e90*/  F2FP.SATFINITE.E4M3.F32.PACK_AB_MERGE_C R198, R63, R58, RZ ;  /* 0x0000003a3fc6723e */ /* 0x000fe400048070ff */
[----:B------:R-:W-:Y:S02]  /*6ea0*/  F2FP.SATFINITE.E4M3.F32.PACK_AB_MERGE_C R199, R67, R62, RZ ;  /* 0x0000003e43c7723e */ /* 0x000fe400048070ff */
[----:B------:R-:W-:Y:S02]  /*6eb0*/  F2FP.SATFINITE.E4M3.F32.PACK_AB_MERGE_C R196, R49, R48, R196 ;  /* 0x0000003031c4723e */ /* 0x000fe400048070c4 */
[----:B------:R-:W-:Y:S02]  /*6ec0*/  F2FP.SATFINITE.E4M3.F32.PACK_AB_MERGE_C R197, R53, R52, R197 ;  /* 0x0000003435c5723e */ /* 0x000fe400048070c5 */
[----:B------:R-:W-:Y:S02]  /*6ed0*/  F2FP.SATFINITE.E4M3.F32.PACK_AB_MERGE_C R198, R57, R56, R198 ;  /* 0x0000003839c6723e */ /* 0x000fe400048070c6 */
[----:B------:R-:W-:Y:S02]  /*6ee0*/  F2FP.SATFINITE.E4M3.F32.PACK_AB_MERGE_C R199, R61, R60, R199 ;  /* 0x0000003c3dc7723e */ /* 0x000fe400048070c7 */
[----:B------:R-:W-:Y:S02]  /*6ef0*/  LEA R193, R166, UR44, 0x3 ;  /* 0x0000002ca6c17c11 */ /* 0x000fe4000f8e18ff */
[----:B------:R-:W-:Y:S01]  /*6f00*/  @P6 SHF.L.U32 R204, R165, 0x1f, RZ ;  /* 0x0000001fa5cc6819 */ /* 0x000fe200000006ff */
[----:B------:R1:W-:Y:S01]  /*6f10*/  STS.128 [R184+0x4010], R196 ;  /* 0x004010c4b8007388 */ /* 0x0003e20000000c00 */
[----:B------:R-:W-:Y:S01]  /*6f20*/  @!PT LDS RZ, [RZ] ;  /* 0x00000000fffff984 */ /* 0x000fe20000000800 */
[----:B------:R-:W-:Y:S01]  /*6f30*/  @!PT LDS RZ, [RZ] ;  /* 0x00000000fffff984 */ /* 0x000fe20000000800 */
[----:B------:R-:W-:Y:S01]  /*6f40*/  @!PT LDS RZ, [RZ] ;  /* 0x00000000fffff984 */ /* 0x000fe20000000800 */
[----:B------:R-:W-:Y:S01]  /*6f50*/  @!PT LDS RZ, [RZ] ;  /* 0x00000000fffff984 */ /* 0x000fe20000000800 */
[----:B------:R2:W-:Y:S07]  /*6f60*/  MEMBAR.ALL.CTA ;  /* 0x0000000000007992 */ /* 0x0005ee0000008000 */
[----:B--2---:R-:W2:Y:S02]  /*6f70*/  FENCE.VIEW.ASYNC.S ;  /* 0x00000000000073c6 */ /* 0x004ea40000000000 */
[----:B--2---:R-:W-:Y:S06]  /*6f80*/  BAR.SYNC.DEFER_BLOCKING 0x1, 0x80 ;  /* 0x0042000000007b1d */ /* 0x004fec0000010000 */
[----:B------:R-:W-:Y:S05]  /*6f90*/  @P0 BRA `(.L_x_102) ;  /* 0x0000000000280947 */ /* 0x000fea0003800000 */
[----:B------:R-:W2:Y:S01]  /*6fa0*/  LDCU.64 UR6, c[0x0][0x348] ;  /* 0x00006900ff0677ac */ /* 0x000ea20008000a00 */
[----:B------:R-:W-:Y:S01]  /*6fb0*/  UIADD3 UR4, UPT, UPT, UR44, 0x4200, URZ ;  /* 0x000042002c047890 */ /* 0x000fe2000fffe0ff */
[----:B------:R-:W-:Y:S05]  /*6fc0*/  UMOV UR51, UR36 ;  /* 0x0000002400337c82 */ /* 0x000fea0008000000 */
[----:B------:R-:W-:Y:S04]  /*6fd0*/  MOV R177, UR4 ;  /* 0x0000000400b17c02 */ /* 0x000fe80008000f00 */
[----:B------:R-:W-:Y:S01]  /*6fe0*/  R2UR UR48, R177 ;  /* 0x00000000b13072ca */ /* 0x000fe200000e0000 */
[----:B--2---:R-:W-:Y:S04]  /*6ff0*/  UIADD3 UR4, UP0, UPT, UR6, 0x680, URZ ;  /* 0x0000068006047890 */ /* 0x004fe8000ff1e0ff */
[----:B------:R-:W-:Y:S09]  /*7000*/  UIADD3.X UR5, UPT, UPT, URZ, UR7, URZ, UP0, !UPT ;  /* 0x00000007ff057290 */ /* 0x000ff200087fe4ff */
[----:B------:R2:W-:Y:S01]  /*7010*/  UTMASTG.3D [UR48], [UR4] ;  /* 0x00000030040073b5 */ /* 0x0005e20008010000 */
[----:B------:R0:W-:Y:S01]  /*7020*/  UTMACMDFLUSH ;  /* 0x00000000000079b7 */ /* 0x0001e20000000000 */
[----:B--2---:R-:W-:Y:S04]  /*7030*/  DEPBAR.LE SB0, 0x1 ;  /* 0x000080400000791a */ /* 0x004fe80000000000 */
.L_x_102:
[----:B------:R-:W-:Y:S05]  /*7040*/  BSYNC.RECONVERGENT B0 ;  /* 0x0000000000007941 */ /* 0x000fea0003800200 */
.L_x_101:
[----:B------:R-:W-:Y:S06]  /*7050*/  BAR.SYNC.DEFER_BLOCKING 0x1, 0x80 ;  /* 0x0042000000007b1d */ /* 0x000fec0000010000 */
[----:B------:R-:W2:Y:S01]  /*7060*/  @P6 SYNCS.PHASECHK.TRANS64.TRYWAIT P0, [R193+URZ+0x30], R204 ;  /* 0x000030ccc10065a7 */ /* 0x000ea200080011ff */
[----:B------:R-:W-:Y:S01]  /*7070*/  BSSY B1, `(.L_x_103) ;  /* 0x0000023000017945 */ /* 0x000fe20003800000 */
[----:B--2---:R-:W-:Y:S03]  /*7080*/  @P6 SEL R187, RZ, 0x1, !P0 ;  /* 0x00000001ffbb6807 */ /* 0x004fe60004000000 */
[----:B------:R-:W-:Y:S05]  /*7090*/  @!P6 BRA `(.L_x_104) ;  /* 0x000000000080e947 */ /* 0x000fea0003800000 */
[----:B------:R-:W-:Y:S01]  /*70a0*/  ISETP.NE.AND P1, PT, R192, RZ, PT ;  /* 0x000000ffc000720c */ /* 0x000fe20003f25270 */
[----:B------:R-:W-:Y:S01]  /*70b0*/  BSSY B0, `(.L_x_105) ;  /* 0x000000a000007945 */ /* 0x000fe20003800000 */
[----:B------:R-:W-:Y:S11]  /*70c0*/  ISETP.NE.AND P0, PT, R187, RZ, PT ;  /* 0x000000ffbb00720c */ /* 0x000ff60003f05270 */
[----:B------:R-:W-:Y:S04]  /*70d0*/  @P1 IMAD R3, R166, 0x2000, R171 ;  /* 0x00002000a6031824 */ /* 0x000fe800078e02ab */
[C---:B------:R-:W-:Y:S01]  /*70e0*/  @P1 IMAD.IADD R5, R3.reuse, 0x1, R194 ;  /* 0x0000000103051824 */ /* 0x040fe200078e02c2 */
[----:B------:R-:W-:Y:S03]  /*70f0*/  @P1 IADD3 R202, PT, PT, R3, R202, RZ ;  /* 0x000000ca03ca1210 */ /* 0x000fe60007ffe0ff */
[----:B------:R-:W-:Y:S01]  /*7100*/  @P1 IMAD.IADD R200, R200, 0x1, R5 ;  /* 0x00000001c8c81824 */ /* 0x000fe200078e0205 */
[----:B------:R-:W-:Y:S06]  /*7110*/  @P0 BRA `(.L_x_106) ;  /* 0x00000000000c0947 */ /* 0x000fec0003800000 */
[----:B------:R-:W-:Y:S04]  /*7120*/  SHF.L.U32 R0, R165, 0x1f, RZ ;  /* 0x0000001fa5007819 */ /* 0x000fe800000006ff */
[----:B------:R-:W2:Y:S02]  /*7130*/  SYNCS.PHASECHK.TRANS64.TRYWAIT P0, [R193+URZ+0x30], R0 ;  /* 0x00003000c10075a7 */ /* 0x000ea400080011ff */
[----:B--2---:R-:W-:Y:S05]  /*7140*/  @!P0 BRA `(.L_x_107) ;  /* 0x0000001c00a88947 */ /* 0x004fea0003800000 */
.L_x_106:
[----:B------:R-:W-:Y:S05]  /*7150*/  BSYNC B0 ;  /* 0x0000000000007941 */ /* 0x000fea0003800000 */
.L_x_105:
[----:B------:R-:W-:Y:S01]  /*7160*/  ISETP.NE.AND P0, PT, R192, RZ, PT ;  /* 0x000000ffc000720c */ /* 0x000fe20003f05270 */
[----:B--2---:R-:W-:Y:S02]  /*7170*/  VIADD R193, R193, 0x40 ;  /* 0x00000040c1c17836 */ /* 0x004fe40000000000 */
[----:B------:R-:W-:Y:S02]  /*7180*/  IMAD.U32 R0, RZ, RZ, UR45 ;  /* 0x0000002dff007e24 */ /* 0x000fe4000f8e00ff */
[----:B------:R-:W-:Y:S03]  /*7190*/  VIADD R166, R166, 0x1 ;  /* 0x00000001a6a67836 */ /* 0x000fe60000000000 */
[----:B------:R-:W-:Y:S05]  /*71a0*/  PRMT R0, R0, 0x654, R193 ;  /* 0x0000065400007816 */ /* 0x000fea00000000c1 */
[----:B------:R2:W3:Y:S04]  /*71b0*/  @P0 LDS.128 R140, [R3] ;  /* 0x00000000038c0984 */ /* 0x0004e80000000c00 */
[----:B------:R2:W4:Y:S04]  /*71c0*/  @P0 LDS.128 R144, [R5+0x10] ;  /* 0x0000100005900984 */ /* 0x0005280000000c00 */
        /* <DEDUP_REMOVED lines=12> */
[----:B--234-:R-:W-:Y:S02]  /*7290*/  LOP3.LUT R165, R165, R0, RZ, 0x3c, !PT ;  /* 0x00000000a5a57212 */ /* 0x01cfe400078e3cff */
.L_x_104:
[----:B------:R-:W-:Y:S05]  /*72a0*/  BSYNC B1 ;  /* 0x0000000000017941 */ /* 0x000fea0003800000 */
.L_x_103:
[----:B------:R-:W-:Y:S05]  /*72b0*/  VIADD R0, R71, 0x40 ;  /* 0x0000004047007836 */ /* 0x000fea0000000000 */
[----:B------:R-:W-:Y:S04]  /*72c0*/  SHF.R.U32.HI R0, RZ, 0x15, R0 ;  /* 0x00000015ff007819 */ /* 0x000fe80000011600 */
[----:B------:R-:W-:Y:S11]  /*72d0*/  LOP3.LUT P0, RZ, R0, 0x3, R159, 0x48, !PT ;  /* 0x0000000300ff7812 */ /* 0x000ff6000780489f */
[----:B------:R-:W-:Y:S02]  /*72e0*/  @!UPT UIADD3 URZ, UPT, UPT, URZ, URZ, URZ ;  /* 0x000000fffffff290 */ /* 0x000fe4000fffe0ff */
        /* <DEDUP_REMOVED lines=8> */
[----:B------:R-:W5:Y:S01]  /*7370*/  LDCU.64 UR4, c[0x4][0x10] ;  /* 0x01000200ff0477ac */ /* 0x000f620008000a00 */
[----:B--2---:R-:W-:Y:S01]  /*7380*/  MOV R5, UR9 ;  /* 0x0000000900057c02 */ /* 0x004fe20008000f00 */
[----:B------:R-:W-:Y:S01]  /*7390*/  IMAD.U32 R4, RZ, RZ, UR8 ;  /* 0x00000008ff047e24 */ /* 0x000fe2000f8e00ff */
[----:B---3--:R-:W-:Y:S01]  /*73a0*/  MOV R7, UR7 ;  /* 0x0000000700077c02 */ /* 0x008fe20008000f00 */
[----:B------:R-:W-:Y:S01]  /*73b0*/  IMAD.U32 R6, RZ, RZ, UR6 ;  /* 0x00000006ff067e24 */ /* 0x000fe2000f8e00ff */
[----:B-----5:R-:W-:Y:S01]  /*73c0*/  MOV R11, UR5 ;  /* 0x00000005000b7c02 */ /* 0x020fe20008000f00 */
[----:B------:R-:W-:Y:S02]  /*73d0*/  IMAD.U32 R10, RZ, RZ, UR4 ;  /* 0x00000004ff0a7e24 */ /* 0x000fe4000f8e00ff */
[----:B------:R-:W-:Y:S07]  /*73e0*/  LEPC R20, `(.L_x_108) ;  /* 0x000000001014794e */ /* 0x000fee0000000000 */
[----:B-1--4-:R-:W-:Y:S05]  /*73f0*/  CALL.ABS.NOINC R2 ;  /* 0x0000000002007343 */ /* 0x012fea0003c00000 */
.L_x_108:
[----:B------:R-:W-:Y:S01]  /*7400*/  ISETP.NE.AND P0, PT, R178, RZ, PT ;  /* 0x000000ffb200720c */ /* 0x000fe20003f05270 */
[----:B------:R-:W-:Y:S05]  /*7410*/  WARPSYNC.ALL ;  /* 0x0000000000007948 */ /* 0x000fea0003800000 */
[----:B------:R-:W-:Y:S01]  /*7420*/  R2UR UR4, R71 ;  /* 0x00000000470472ca */ /* 0x000fe200000e0000 */
[----:B------:R-:W-:Y:S01]  /*7430*/  BSSY.RECONVERGENT B0, `(.L_x_109) ;  /* 0x000011e000007945 */ /* 0x000fe20003800200 */
[----:B------:R-:W-:Y:S02]  /*7440*/  F2FP.F16.E4M3.UNPACK_B R11, R141 ;  /* 0x0000008dff0b723e */ /* 0x000fe400020006ff */
[----:B------:R-:W-:Y:S02]  /*7450*/  F2FP.F16.E4M3.UNPACK_B R10, R142 ;  /* 0x0000008eff0a723e */ /* 0x000fe400020006ff */
[----:B------:R-:W-:Y:S01]  /*7460*/  F2FP.F16.E4M3.UNPACK_B R9, R143 ;  /* 0x0000008fff09723e */ /* 0x000fe200020006ff */
[--C-:B------:R-:W-:Y:S01]  /*7470*/  HADD2.F32 R74, -RZ, R11.reuse.H0_H0 ;  /* 0x2000000bff4a7230 */ /* 0x100fe20000004100 */
[----:B------:R-:W-:Y:S01]  /*7480*/  F2FP.F16.E4M3.UNPACK_B R8, R144 ;  /* 0x00000090ff08723e */ /* 0x000fe200020006ff */
[----:B------:R-:W-:Y:S01]  /*7490*/  HADD2.F32 R76, -RZ, R11.H1_H1 ;  /* 0x3000000bff4c7230 */ /* 0x000fe20000004100 */
[----:B------:R-:W-:Y:S01]  /*74a0*/  F2FP.F16.E4M3.UNPACK_B R7, R145 ;  /* 0x00000091ff07723e */ /* 0x000fe200020006ff */
[--C-:B------:R-:W-:Y:S01]  /*74b0*/  HADD2.F32 R77, -RZ, R10.reuse.H0_H0 ;  /* 0x2000000aff4d7230 */ /* 0x100fe20000004100 */
[----:B------:R-:W-:Y:S01]  /*74c0*/  F2FP.F16.E4M3.UNPACK_B R6, R146 ;  /* 0x00000092ff06723e */ /* 0x000fe200020006ff */
[----:B------:R-:W-:Y:S01]  /*74d0*/  HADD2.F32 R80, -RZ, R10.H1_H1 ;  /* 0x3000000aff507230 */ /* 0x000fe20000004100 */
[----:B------:R-:W-:Y:S01]  /*74e0*/  F2FP.F16.E4M3.UNPACK_B R5, R147 ;  /* 0x00000093ff05723e */ /* 0x000fe200020006ff */
[--C-:B------:R-:W-:Y:S01]  /*74f0*/  HADD2.F32 R81, -RZ, R9.reuse.H0_H0 ;  /* 0x20000009ff517230 */ /* 0x100fe20000004100 */
[----:B-1----:R-:W-:Y:S01]  /*7500*/  F2FP.F16.E4M3.UNPACK_B R4, R148 ;  /* 0x00000094ff04723e */ /* 0x002fe200020006ff */
[----:B------:R-:W-:Y:S01]  /*7510*/  HADD2.F32 R84, -RZ, R9.H1_H1 ;  /* 0x30000009ff547230 */ /* 0x000fe20000004100 */
[-C--:B------:R-:W-:Y:S01]  /*7520*/  F2FP.F16.E4M3.UNPACK_B R2, R140.reuse ;  /* 0x0000008cff02723e */ /* 0x080fe200020006ff */
[--C-:B------:R-:W-:Y:S01]  /*7530*/  HADD2.F32 R85, -RZ, R8.reuse.H0_H0 ;  /* 0x20000008ff557230 */ /* 0x100fe20000004100 */
[----:B------:R-:W-:Y:S01]  /*7540*/  F2FP.F16.E4M3.UNPACK_B R140, R140.H1 ;  /* 0x0000008cff8c723e */ /* 0x000fe200030006ff */
[----:B------:R-:W-:Y:S01]  /*7550*/  HADD2.F32 R87, -RZ, R8.H1_H1 ;  /* 0x30000008ff577230 */ /* 0x000fe20000004100 */
[----:B------:R-:W-:Y:S01]  /*7560*/  F2FP.F16.E4M3.UNPACK_B R141, R141.H1 ;  /* 0x0000008dff8d723e */ /* 0x000fe200030006ff */
[--C-:B------:R-:W-:Y:S01]  /*7570*/  HADD2.F32 R90, -RZ, R7.reuse.H0_H0 ;  /* 0x20000007ff5a7230 */ /* 0x100fe20000004100 */
[----:B------:R-:W-:Y:S01]  /*7580*/  F2FP.F16.E4M3.UNPACK_B R142, R142.H1 ;  /* 0x0000008eff8e723e */ /* 0x000fe200030006ff */
[----:B------:R-:W-:Y:S01]  /*7590*/  HADD2.F32 R91, -RZ, R7.H1_H1 ;  /* 0x30000007ff5b7230 */ /* 0x000fe20000004100 */
[----:B------:R-:W-:Y:S01]  /*75a0*/  F2FP.F16.E4M3.UNPACK_B R143, R143.H1 ;  /* 0x0000008fff8f723e */ /* 0x000fe200030006ff */
[--C-:B------:R-:W-:Y:S01]  /*75b0*/  HADD2.F32 R94, -RZ, R6.reuse.H0_H0 ;  /* 0x20000006ff5e7230 */ /* 0x100fe20000004100 */
[----:B------:R-:W-:Y:S01]  /*75c0*/  R2UR UR5, R186 ;  /* 0x00000000ba0572ca */ /* 0x000fe200000e0000 */
[----:B------:R-:W-:Y:S01]  /*75d0*/  HADD2.F32 R95, -RZ, R6.H1_H1 ;  /* 0x30000006ff5f7230 */ /* 0x000fe20000004100 */
        /* <DEDUP_REMOVED lines=9> */
[----:B------:R-:W1:Y:S01]  /*7670*/  LDTM.x64 R4, tmem[UR4+0x40] ;  /* 0x00004004000479ee */ /* 0x000e620008340000 */
[--C-:B------:R-:W-:Y:S01]  /*7680*/  HADD2.F32 R0, -RZ, R2.reuse.H0_H0 ;  /* 0x20000002ff007230 */ /* 0x100fe20000004100 */
[----:B------:R-:W-:Y:S01]  /*7690*/  NOP ;  /* 0x0000000000007918 */ /* 0x000fe20000000000 */
[----:B------:R-:W-:Y:S01]  /*76a0*/  UIADD3 UR4, UPT, UPT, UR5, 0xa0, URZ ;  /* 0x000000a005047890 */ /* 0x000fe2000fffe0ff */
[----:B------:R-:W-:Y:S01]  /*76b0*/  HADD2.F32 R2, -RZ, R2.H1_H1 ;  /* 0x30000002ff027230 */ /* 0x000fe20000004100 */
[----:B------:R-:W-:Y:S01]  /*76c0*/  F2FP.F16.E4M3.UNPACK_B R127, R154 ;  /* 0x0000009aff7f723e */ /* 0x000fe200020006ff */
[----:B------:R-:W-:Y:S01]  /*76d0*/  HADD2.F32 R78, -RZ, R141.H1_H1 ;  /* 0x3000008dff4e7230 */ /* 0x000fe20000004100 */
[----:B------:R-:W-:Y:S01]  /*76e0*/  UPRMT UR4, UR45, 0x654, UR4 ;  /* 0x000006542d047896 */ /* 0x000fe20008000004 */
[--C-:B------:R-:W-:Y:S01]  /*76f0*/  HADD2.F32 R106, -RZ, R107.reuse.H0_H0 ;  /* 0x2000006bff6a7230 */ /* 0x100fe20000004100 */
[----:B------:R-:W-:Y:S01]  /*7700*/  F2FP.F16.E4M3.UNPACK_B R130, R155 ;  /* 0x0000009bff82723e */ /* 0x000fe200020006ff */
[----:B------:R-:W-:Y:S01]  /*7710*/  HADD2.F32 R107, -RZ, R107.H1_H1 ;  /* 0x3000006bff6b7230 */ /* 0x000fe20000004100 */
[----:B------:R-:W-:Y:S01]  /*7720*/  F2FP.F16.E4M3.UNPACK_B R144, R144.H1 ;  /* 0x00000090ff90723e */ /* 0x000fe200030006ff */
[--C-:B------:R-:W-:Y:S01]  /*7730*/  HADD2.F32 R110, -RZ, R111.reuse.H0_H0 ;  /* 0x2000006fff6e7230 */ /* 0x100fe20000004100 */
[----:B------:R-:W-:Y:S01]  /*7740*/  F2FP.F16.E4M3.UNPACK_B R145, R145.H1 ;  /* 0x00000091ff91723e */ /* 0x000fe200030006ff */
[----:B------:R-:W-:Y:S01]  /*7750*/  HADD2.F32 R111, -RZ, R111.H1_H1 ;  /* 0x3000006fff6f7230 */ /* 0x000fe20000004100 */
[----:B------:R-:W-:Y:S01]  /*7760*/  F2FP.F16.E4M3.UNPACK_B R146, R146.H1 ;  /* 0x00000092ff92723e */ /* 0x000fe200030006ff */
[----:B-1----:R-:W-:Y:S01]  /*7770*/  SYNCS.ARRIVE.TRANS64.RED.A1T0 RZ, [UR4], RZ ;  /* 0x000000ffffff79a7 */ /* 0x002fe20008100404 */
[--C-:B------:R-:W-:Y:S01]  /*7780*/  HADD2.F32 R114, -RZ, R115.reuse.H0_H0 ;  /* 0x20000073ff727230 */ /* 0x100fe20000004100 */
[----:B------:R-:W-:Y:S01]  /*7790*/  F2FP.F16.E4M3.UNPACK_B R147, R147.H1 ;  /* 0x00000093ff93723e */ /* 0x000fe200030006ff */
[----:B------:R-:W-:Y:S01]  /*77a0*/  HADD2.F32 R115, -RZ, R115.H1_H1 ;  /* 0x30000073ff737230 */ /* 0x000fe20000004100 */
[----:B------:R-:W-:Y:S01]  /*77b0*/  F2FP.F16.E4M3.UNPACK_B R148, R148.H1 ;  /* 0x00000094ff94723e */ /* 0x000fe200030006ff */
[--C-:B------:R-:W-:Y:S01]  /*77c0*/  HADD2.F32 R118, -RZ, R119.reuse.H0_H0 ;  /* 0x20000077ff767230 */ /* 0x100fe20000004100 */
[----:B------:R-:W-:Y:S01]  /*77d0*/  F2FP.F16.E4M3.UNPACK_B R149, R149.H1 ;  /* 0x00000095ff95723e */ /* 0x000fe200030006ff */
[----:B------:R-:W-:Y:S02]  /*77e0*/  HADD2.F32 R119, -RZ, R119.H1_H1 ;  /* 0x30000077ff777230 */ /* 0x000fe40000004100 */
[C---:B------:R-:W-:Y:S01]  /*77f0*/  FMUL R4, R70.reuse, R4 ;  /* 0x0000000446047220 */ /* 0x040fe20000400000 */
[C---:B------:R-:W-:Y:S01]  /*7800*/  FMUL R5, R70.reuse, R5 ;  /* 0x0000000546057220 */ /* 0x040fe20000400000 */
[--C-:B------:R-:W-:Y:S02]  /*7810*/  HADD2.F32 R3, -RZ, R140.reuse.H0_H0 ;  /* 0x2000008cff037230 */ /* 0x100fe40000004100 */
        /* <DEDUP_REMOVED lines=9> */
[C---:B------:R-:W-:Y:S01]  /*78b0*/  FMUL R2, R70.reuse, R21 ;  /* 0x0000001546027220 */ /* 0x040fe20000400000 */
[C---:B------:R-:W-:Y:S01]  /*78c0*/  FMUL R21, R70.reuse, R28 ;  /* 0x0000001c46157220 */ /* 0x040fe20000400000 */
[----:B------:R-:W-:Y:S02]  /*78d0*/  HADD2.F32 R122, -RZ, R123.H0_H0 ;  /* 0x2000007bff7a7230 */ /* 0x000fe40000004100 */
[C---:B------:R-:W-:Y:S01]  /*78e0*/  FMUL R6, R70.reuse, R6 ;  /* 0x0000000646067220 */ /* 0x040fe20000400000 */
[----:B------:R-:W-:Y:S02]  /*78f0*/  HADD2.F32 R72, -RZ, R140.H1_H1 ;  /* 0x3000008cff487230 */ /* 0x000fe40000004100 */
[C---:B------:R-:W-:Y:S01]  /*7900*/  FMUL R7, R70.reuse, R7 ;  /* 0x0000000746077220 */ /* 0x040fe20000400000 */
[----:B------:R-:W-:Y:S02]  /*7910*/  HADD2.F32 R75, -RZ, R141.H0_H0 ;  /* 0x2000008dff4b7230 */ /* 0x000fe40000004100 */
[C---:B------:R-:W-:Y:S01]  /*7920*/  FFMA R6, R73.reuse, R3, R6 ;  /* 0x0000000349067223 */ /* 0x040fe20000000006 */
[----:B------:R-:W-:Y:S02]  /*7930*/  HADD2.F32 R123, -RZ, R123.H1_H1 ;  /* 0x3000007bff7b7230 */ /* 0x000fe40000004100 */
[C---:B------:R-:W-:Y:S01]  /*7940*/  FFMA R7, R73.reuse, R72, R7 ;  /* 0x0000004849077223 */ /* 0x040fe20000000007 */
[C---:B------:R-:W-:Y:S01]  /*7950*/  FFMA R8, R73.reuse, R74, R8 ;  /* 0x0000004a49087223 */ /* 0x040fe20000000008 */
[----:B------:R-:W-:Y:S01]  /*7960*/  FFMA R9, R73, R76, R9 ;  /* 0x0000004c49097223 */ /* 0x000fe20000000009 */
[--C-:B------:R-:W-:Y:S02]  /*7970*/  HADD2.F32 R126, -RZ, R127.reuse.H0_H0 ;  /* 0x2000007fff7e7230 */ /* 0x100fe40000004100 */
[C---:B------:R-:W-:Y:S01]  /*7980*/  FMUL R10, R70.reuse, R10 ;  /* 0x0000000a460a7220 */ /* 0x040fe20000400000 */
[----:B------:R-:W-:Y:S01]  /*7990*/  F2FP.SATFINITE.E4M3.F32.PACK_AB_MERGE_C R76, R7, R6, RZ ;  /* 0x00000006074c723e */ /* 0x000fe200048070ff */
[C---:B------:R-:W-:Y:S01]  /*79a0*/  FMUL R7, R70.reuse, R24 ;  /* 0x0000001846077220 */ /* 0x040fe20000400000 */
[----:B------:R-:W-:Y:S02]  /*79b0*/  HADD2.F32 R127, -RZ, R127.H1_H1 ;  /* 0x3000007fff7f7230 */ /* 0x000fe40000004100 */
[C---:B------:R-:W-:Y:S01]  /*79c0*/  FFMA R10, R73.reuse, R75, R10 ;  /* 0x0000004b490a7223 */ /* 0x040fe2000000000a */
[----:B------:R-:W-:Y:S02]  /*79d0*/  HADD2.F32 R72, -RZ, R130.H0_H0 ;  /* 0x20000082ff487230 */ /* 0x000fe40000004100 */
[C---:B------:R-:W-:Y:S01]  /*79e0*/  FMUL R11, R70.reuse, R11 ;  /* 0x0000000b460b7220 */ /* 0x040fe20000400000 */
[--C-:B------:R-:W-:Y:S02]  /*79f0*/  HADD2.F32 R79, -RZ, R142.reuse.H0_H0 ;  /* 0x2000008eff4f7230 */ /* 0x100fe40000004100 */
[C---:B------:R-:W-:Y:S01]  /*7a00*/  FMUL R14, R70.reuse, R14 ;  /* 0x0000000e460e7220 */ /* 0x040fe20000400000 */
[----:B------:R-:W-:Y:S02]  /*7a10*/  HADD2.F32 R82, -RZ, R142.H1_H1 ;  /* 0x3000008eff527230 */ /* 0x000fe40000004100 */
[C---:B------:R-:W-:Y:S01]  /*7a20*/  FFMA R11, R73.reuse, R78, R11 ;  /* 0x0000004e490b7223 */ /* 0x040fe2000000000b */
[C---:B------:R-:W-:Y:S01]  /*7a30*/  FFMA R12, R73.reuse, R77, R12 ;  /* 0x0000004d490c7223 */ /* 0x040fe2000000000c */
[C---:B------:R-:W-:Y:S01]  /*7a40*/  FFMA R13, R73.reuse, R80, R13 ;  /* 0x00000050490d7223 */ /* 0x040fe2000000000d */
[----:B------:R-:W-:Y:S01]  /*7a50*/  FFMA R14, R73, R79, R14 ;  /* 0x0000004f490e7223 */ /* 0x000fe2000000000e */
[----:B------:R-:W-:Y:S01]  /*7a60*/  HADD2.F32 R75, -RZ, R130.H1_H1 ;  /* 0x30000082ff4b7230 */ /* 0x000fe20000004100 */
[----:B------:R-:W-:Y:S01]  /*7a70*/  F2FP.SATFINITE.E4M3.F32.PACK_AB_MERGE_C R78, R11, R10, RZ ;  /* 0x0000000a0b4e723e */ /* 0x000fe200048070ff */
[C---:B------:R-:W-:Y:S01]  /*7a80*/  FMUL R10, R70.reuse, R25 ;  /* 0x00000019460a7220 */ /* 0x040fe20000400000 */
[C---:B------:R-:W-:Y:S01]  /*7a90*/  FMUL R25, R70.reuse, R32 ;  /* 0x0000002046197220 */ /* 0x040fe20000400000 */
        /* <DEDUP_REMOVED lines=8> */
[C---:B------:R-:W-:Y:S01]  /*7b20*/  FMUL R19, R70.reuse, R19 ;  /* 0x0000001346137220 */ /* 0x040fe20000400000 */
[--C-:B------:R-:W-:Y:S01]  /*7b30*/  HADD2.F32 R88, -RZ, R144.reuse.H0_H0 ;  /* 0x20000090ff587230 */ /* 0x100fe20000004100 */
[----:B------:R-:W-:Y:S01]  /*7b40*/  F2FP.SATFINITE.E4M3.F32.PACK_AB_MERGE_C R14, R15, R14, RZ ;  /* 0x0000000e0f0e723e */ /* 0x000fe200048070ff */
[----:B------:R-:W-:Y:S02]  /*7b50*/  HADD2.F32 R89, -RZ, R144.H1_H1 ;  /* 0x30000090ff597230 */ /* 0x000fe40000004100 */
[C---:B------:R-:W-:Y:S01]  /*7b60*/  FFMA R19, R73.reuse, R86, R19 ;  /* 0x0000005649137223 */ /* 0x040fe20000000013 */
[C---:B------:R-:W-:Y:S01]  /*7b70*/  FFMA R0, R73.reuse, R85, R0 ;  /* 0x0000005549007223 */ /* 0x040fe20000000000 */
[----:B------:R-:W-:Y:S01]  /*7b80*/  FFMA R2, R73, R87, R2 ;  /* 0x0000005749027223 */ /* 0x000fe20000000002 */
[C---:B------:R-:W-:Y:S01]  /*7b90*/  FMUL R3, R70.reuse, R22 ;  /* 0x0000001646037220 */ /* 0x040fe20000400000 */
[C---:B------:R-:W-:Y:S01]  /*7ba0*/  FMUL R22, R70.reuse, R29 ;  /* 0x0000001d46167220 */ /* 0x040fe20000400000 */
[----:B------:R-:W-:Y:S01]  /*7bb0*/  F2FP.SATFINITE.E4M3.F32.PACK_AB_MERGE_C R18, R19, R18, RZ ;  /* 0x000000121312723e */ /* 0x000fe200048070ff */
[C---:B------:R-:W-:Y:S01]  /*7bc0*/  FMUL R29, R70.reuse, R36 ;  /* 0x00000024461d7220 */ /* 0x040fe20000400000 */
        /* <DEDUP_REMOVED lines=8> */
[C---:B------:R-:W-:Y:S01]  /*7c50*/  FFMA R11, R73.reuse, R92, R11 ;  /* 0x0000005c490b7223 */ /* 0x040fe2000000000b */
[----:B------:R-:W-:Y:S01]  /*7c60*/  FMUL R26, R70, R33 ;  /* 0x00000021461a7220 */ /* 0x000fe20000400000 */
[----:B------:R-:W-:Y:S01]  /*7c70*/  F2FP.SATFINITE.E4M3.F32.PACK_AB_MERGE_C R3, R6, R3, RZ ;  /* 0x000000030603723e */ /* 0x000fe200048070ff */
        /* <DEDUP_REMOVED lines=9> */
[C---:B------:R-:W-:Y:S01]  /*7d10*/  FMUL R30, R70.reuse, R37 ;  /* 0x00000025461e7220 */ /* 0x040fe20000400000 */
[C---:B------:R-:W-:Y:S01]  /*7d20*/  FMUL R37, R70.reuse, R44 ;  /* 0x0000002c46257220 */ /* 0x040fe20000400000 */
[C---:B------:R-:W-:Y:S01]  /*7d30*/  FMUL R24, R70.reuse, R31 ;  /* 0x0000001f46187220 */ /* 0x040fe20000400000 */
[----:B------:R-:W-:Y:S01]  /*7d40*/  F2FP.F16.E4M3.UNPACK_B R150, R150.H1 ;  /* 0x00000096ff96723e */ /* 0x000fe200030006ff */
[--C-:B------:R-:W-:Y:S02]  /*7d50*/  HADD2.F32 R100, -RZ, R147.reuse.H0_H0 ;  /* 0x20000093ff647230 */ /* 0x100fe40000004100 */
[----:B------:R-:W-:Y:S01]  /*7d60*/  FMUL R27, R70, R34 ;  /* 0x00000022461b7220 */ /* 0x000fe20000400000 */
[----:B------:R-:W-:Y:S02]  /*7d70*/  HADD2.F32 R101, -RZ, R147.H1_H1 ;  /* 0x30000093ff657230 */ /* 0x000fe40000004100 */
[C---:B------:R-:W-:Y:S01]  /*7d80*/  FFMA R24, R73.reuse, R97, R24 ;  /* 0x0000006149187223 */ /* 0x040fe20000000018 */
[----:B------:R-:W-:Y:S01]  /*7d90*/  F2FP.F16.E4M3.UNPACK_B R151, R151.H1 ;  /* 0x00000097ff97723e */ /* 0x000fe200030006ff */
[C---:B------:R-:W-:Y:S01]  /*7da0*/  FFMA R25, R73.reuse, R98, R25 ;  /* 0x0000006249197223 */ /* 0x040fe20000000019 */
[C---:B------:R-:W-:Y:S01]  /*7db0*/  FFMA R26, R73.reuse, R99, R26 ;  /* 0x00000063491a7223 */ /* 0x040fe2000000001a */
[----:B------:R-:W-:Y:S01]  /*7dc0*/  F2FP.F16.E4M3.UNPACK_B R152, R152.H1 ;  /* 0x00000098ff98723e */ /* 0x000fe200030006ff */
[C---:B------:R-:W-:Y:S01]  /*7dd0*/  FFMA R27, R73.reuse, R100, R27 ;  /* 0x00000064491b7223 */ /* 0x040fe2000000001b */
[----:B------:R-:W-:Y:S01]  /*7de0*/  F2FP.SATFINITE.E4M3.F32.PACK_AB_MERGE_C R6, R24, R23, RZ ;  /* 0x000000171806723e */ /* 0x000fe200048070ff */
[C---:B------:R-:W-:Y:S01]  /*7df0*/  FMUL R34, R70.reuse, R41 ;  /* 0x0000002946227220 */ /* 0x040fe20000400000 */
[C---:B------:R-:W-:Y:S01]  /*7e00*/  FMUL R41, R70.reuse, R48 ;  /* 0x0000003046297220 */ /* 0x040fe20000400000 */
[----:B------:R-:W-:Y:S01]  /*7e10*/  FMUL R28, R70, R35 ;  /* 0x00000023461c7220 */ /* 0x000fe20000400000 */
[----:B------:R-:W-:Y:S01]  /*7e20*/  F2FP.F16.E4M3.UNPACK_B R153, R153.H1 ;  /* 0x00000099ff99723e */ /* 0x000fe200030006ff */
[--C-:B------:R-:W-:Y:S01]  /*7e30*/  HADD2.F32 R104, -RZ, R148.reuse.H0_H0 ;  /* 0x20000094ff687230 */ /* 0x100fe20000004100 */
[----:B------:R-:W-:Y:S01]  /*7e40*/  F2FP.SATFINITE.E4M3.F32.PACK_AB_MERGE_C R6, R22, R21, R6 ;  /* 0x000000151606723e */ /* 0x000fe20004807006 */
[C---:B------:R-:W-:Y:S01]  /*7e50*/  FFMA R28, R73.reuse, R101, R28 ;  /* 0x00000065491c7223 */ /* 0x040fe2000000001c */
[C---:B------:R-:W-:Y:S01]  /*7e60*/  FFMA R29, R73.reuse, R102, R29 ;  /* 0x00000066491d7223 */ /* 0x040fe2000000001d */
[C---:B------:R-:W-:Y:S01]  /*7e70*/  FFMA R30, R73.reuse, R103, R30 ;  /* 0x00000067491e7223 */ /* 0x040fe2000000001e */
[----:B------:R-:W-:Y:S02]  /*7e80*/  HADD2.F32 R105, -RZ, R148.H1_H1 ;  /* 0x30000094ff697230 */ /* 0x000fe40000004100 */
[C---:B------:R-:W-:Y:S01]  /*7e90*/  FMUL R31, R70.reuse, R38 ;  /* 0x00000026461f7220 */ /* 0x040fe20000400000 */
[----:B------:R-:W-:Y:S01]  /*7ea0*/  F2FP.F16.E4M3.UNPACK_B R154, R154.H1 ;  /* 0x0000009aff9a723e */ /* 0x000fe200030006ff */
[C---:B------:R-:W-:Y:S01]  /*7eb0*/  FMUL R38, R70.reuse, R45 ;  /* 0x0000002d46267220 */ /* 0x040fe20000400000 */
[C---:B------:R-:W-:Y:S01]  /*7ec0*/  FMUL R45, R70.reuse, R52 ;  /* 0x00000034462d7220 */ /* 0x040fe20000400000 */
[----:B------:R-:W-:Y:S01]  /*7ed0*/  F2FP.F16.E4M3.UNPACK_B R155, R155.H1 ;  /* 0x0000009bff9b723e */ /* 0x000fe200030006ff */
[----:B------:R-:W-:Y:S01]  /*7ee0*/  FFMA R31, R73, R104, R31 ;  /* 0x00000068491f7223 */ /* 0x000fe2000000001f */
[----:B------:R-:W-:Y:S01]  /*7ef0*/  FMUL R52, R70, R59 ;  /* 0x0000003b46347220 */ /* 0x000fe20000400000 */
[----:B------:R-:W-:Y:S01]  /*7f00*/  IADD3 R68, PT, PT, R68, 0x1, RZ ;  /* 0x0000000144447810 */ /* 0x000fe20007ffe0ff */
[C---:B------:R-:W-:Y:S01]  /*7f10*/  FMUL R59, R70.reuse, R66 ;  /* 0x00000042463b7220 */ /* 0x040fe20000400000 */
[----:B------:R-:W-:Y:S01]  /*7f20*/  F2FP.SATFINITE.E4M3.F32.PACK_AB_MERGE_C R66, R13, R12, R14 ;  /* 0x0000000c0d42723e */ /* 0x000fe2000480700e */
[C---:B------:R-:W-:Y:S01]  /*7f30*/  FMUL R32, R70.reuse, R39 ;  /* 0x0000002746207220 */ /* 0x040fe20000400000 */
[--C-:B------:R-:W-:Y:S02]  /*7f40*/  HADD2.F32 R108, -RZ, R149.reuse.H0_H0 ;  /* 0x20000095ff6c7230 */ /* 0x100fe40000004100 */
[C---:B------:R-:W-:Y:S01]  /*7f50*/  FMUL R35, R70.reuse, R42 ;  /* 0x0000002a46237220 */ /* 0x040fe20000400000 */
[----:B------:R-:W-:Y:S02]  /*7f60*/  HADD2.F32 R109, -RZ, R149.H1_H1 ;  /* 0x30000095ff6d7230 */ /* 0x000fe40000004100 */
[C---:B------:R-:W-:Y:S01]  /*7f70*/  FFMA R32, R73.reuse, R105, R32 ;  /* 0x0000006949207223 */ /* 0x040fe20000000020 */
[----:B------:R-:W-:Y:S01]  /*7f80*/  FMUL R36, R70, R43 ;  /* 0x0000002b46247220 */ /* 0x000fe20000400000 */
[C---:B------:R-:W-:Y:S01]  /*7f90*/  FFMA R33, R73.reuse, R106, R33 ;  /* 0x0000006a49217223 */ /* 0x040fe20000000021 */
[C---:B------:R-:W-:Y:S01]  /*7fa0*/  FFMA R34, R73.reuse, R107, R34 ;  /* 0x0000006b49227223 */ /* 0x040fe20000000022 */
[--C-:B------:R-:W-:Y:S01]  /*7fb0*/  HADD2.F32 R112, -RZ, R150.reuse.H0_H0 ;  /* 0x20000096ff707230 */ /* 0x100fe20000004100 */
[----:B------:R-:W-:Y:S01]  /*7fc0*/  F2FP.SATFINITE.E4M3.F32.PACK_AB_MERGE_C R32, R32, R31, RZ ;  /* 0x0000001f2020723e */ /* 0x000fe200048070ff */
[C---:B------:R-:W-:Y:S01]  /*7fd0*/  FFMA R35, R73.reuse, R108, R35 ;  /* 0x0000006c49237223 */ /* 0x040fe20000000023 */
[----:B------:R-:W-:Y:S02]  /*7fe0*/  HADD2.F32 R113, -RZ, R150.H1_H1 ;  /* 0x30000096ff717230 */ /* 0x000fe40000004100 */
[----:B------:R-:W-:Y:S01]  /*7ff0*/  FMUL R39, R70, R46 ;  /* 0x0000002e46277220 */ /* 0x000fe20000400000 */
[----:B------:R-:W-:Y:S01]  /*8000*/  F2FP.SATFINITE.E4M3.F32.PACK_AB_MERGE_C R32, R30, R29, R32 ;  /* 0x0000001d1e20723e */ /* 0x000fe20004807020 */
[C---:B------:R-:W-:Y:S01]  /*8010*/  FFMA R36, R73.reuse, R109, R36 ;  /* 0x0000006d49247223 */ /* 0x040fe20000000024 */
[C---:B------:R-:W-:Y:S01]  /*8020*/  FMUL R40, R70.reuse, R47 ;  /* 0x0000002f46287220 */ /* 0x040fe20000400000 */
        /* <DEDUP_REMOVED lines=10> */
[C---:B------:R-:W-:Y:S01]  /*80d0*/  FMUL R50, R70.reuse, R57 ;  /* 0x0000003946327220 */ /* 0x040fe20000400000 */
[C---:B------:R-:W-:Y:S01]  /*80e0*/  FMUL R57, R70.reuse, R64 ;  /* 0x0000004046397220 */ /* 0x040fe20000400000 */
[----:B------:R-:W-:Y:S01]  /*80f0*/  FFMA R42, R73, R115, R42 ;  /* 0x00000073492a7223 */ /* 0x000fe2000000002a */
[C---:B------:R-:W-:Y:S01]  /*8100*/  FMUL R46, R70.reuse, R53 ;  /* 0x00000035462e7220 */ /* 0x040fe20000400000 */
[--C-:B------:R-:W-:Y:S01]  /*8110*/  HADD2.F32 R120, -RZ, R152.reuse.H0_H0 ;  /* 0x20000098ff787230 */ /* 0x100fe20000004100 */
[----:B------:R-:W-:Y:S01]  /*8120*/  F2FP.SATFINITE.E4M3.F32.PACK_AB_MERGE_C R64, R5, R4, R76 ;  /* 0x000000040540723e */ /* 0x000fe2000480704c */
[C---:B------:R-:W-:Y:S01]  /*8130*/  FMUL R51, R70.reuse, R58 ;  /* 0x0000003a46337220 */ /* 0x040fe20000400000 */
[C---:B------:R-:W-:Y:S01]  /*8140*/  FMUL R53, R70.reuse, R60 ;  /* 0x0000003c46357220 */ /* 0x040fe20000400000 */
[C---:B------:R-:W-:Y:S01]  /*8150*/  FFMA R43, R73.reuse, R116, R43 ;  /* 0x00000074492b7223 */ /* 0x040fe2000000002b */
[----:B------:R-:W-:Y:S02]  /*8160*/  HADD2.F32 R121, -RZ, R152.H1_H1 ;  /* 0x30000098ff797230 */ /* 0x000fe40000004100 */
[C---:B------:R-:W-:Y:S01]  /*8170*/  FMUL R47, R70.reuse, R54 ;  /* 0x00000036462f7220 */ /* 0x040fe20000400000 */
[C---:B------:R-:W-:Y:S01]  /*8180*/  FMUL R58, R70.reuse, R65 ;  /* 0x00000041463a7220 */ /* 0x040fe20000400000 */
[----:B------:R-:W-:Y:S01]  /*8190*/  FMUL R60, R70, R67 ;  /* 0x00000043463c7220 */ /* 0x000fe20000400000 */
[----:B------:R-:W-:Y:S01]  /*81a0*/  F2FP.SATFINITE.E4M3.F32.PACK_AB_MERGE_C R5, R20, R11, RZ ;  /* 0x0000000b1405723e */ /* 0x000fe200048070ff */
[----:B------:R-:W-:Y:S01]  /*81b0*/  FFMA R44, R73, R117, R44 ;  /* 0x00000075492c7223 */ /* 0x000fe2000000002c */
[C---:B------:R-:W-:Y:S01]  /*81c0*/  FMUL R48, R70.reuse, R55 ;  /* 0x0000003746307220 */ /* 0x040fe20000400000 */
[----:B------:R-:W-:Y:S01]  /*81d0*/  F2FP.SATFINITE.E4M3.F32.PACK_AB_MERGE_C R65, R9, R8, R78 ;  /* 0x000000080941723e */ /* 0x000fe2000480704e */
[----:B------:R-:W-:Y:S01]  /*81e0*/  FFMA R45, R73, R118, R45 ;  /* 0x00000076492d7223 */ /* 0x000fe2000000002d */
[----:B------:R-:W-:Y:S01]  /*81f0*/  F2FP.SATFINITE.E4M3.F32.PACK_AB_MERGE_C R67, R17, R16, R18 ;  /* 0x000000101143723e */ /* 0x000fe20004807012 */
[----:B------:R-:W-:Y:S01]  /*8200*/  FMUL R49, R70, R56 ;  /* 0x0000003846317220 */ /* 0x000fe20000400000 */
[C---:B------:R-:W-:Y:S01]  /*8210*/  FFMA R46, R73.reuse, R119, R46 ;  /* 0x00000077492e7223 */ /* 0x040fe2000000002e */
[--C-:B------:R-:W-:Y:S02]  /*8220*/  HADD2.F32 R124, -RZ, R153.reuse.H0_H0 ;  /* 0x20000099ff7c7230 */ /* 0x100fe40000004100 */
[C---:B------:R-:W-:Y:S01]  /*8230*/  FFMA R47, R73.reuse, R120, R47 ;  /* 0x00000078492f7223 */ /* 0x040fe2000000002f */
[----:B------:R1:W-:Y:S01]  /*8240*/  STS.128 [R137+UR44+0x6200], R64 ;  /* 0x0062004089007988 */ /* 0x0003e20008000c2c */
[----:B------:R-:W-:Y:S01]  /*8250*/  HADD2.F32 R125, -RZ, R153.H1_H1 ;  /* 0x30000099ff7d7230 */ /* 0x000fe20000004100 */
[----:B------:R-:W-:Y:S01]  /*8260*/  F2FP.SATFINITE.E4M3.F32.PACK_AB_MERGE_C R5, R10, R7, R5 ;  /* 0x000000070a05723e */ /* 0x000fe20004807005 */
[C---:B------:R-:W-:Y:S01]  /*8270*/  FFMA R48, R73.reuse, R121, R48 ;  /* 0x0000007949307223 */ /* 0x040fe20000000030 */
[----:B------:R-:W-:Y:S01]  /*8280*/  F2FP.SATFINITE.E4M3.F32.PACK_AB_MERGE_C R7, R28, R27, RZ ;  /* 0x0000001b1c07723e */ /* 0x000fe200048070ff */
        /* <DEDUP_REMOVED lines=8> */
[----:B------:R-:W-:Y:S01]  /*8310*/  FMUL R56, R70, R63 ;  /* 0x0000003f46387220 */ /* 0x000fe20000400000 */
[----:B------:R-:W-:Y:S01]  /*8320*/  F2FP.SATFINITE.E4M3.F32.PACK_AB_MERGE_C R4, R2, R0, R3 ;  /* 0x000000000204723e */ /* 0x000fe20004807003 */
[C---:B------:R-:W-:Y:S01]  /*8330*/  FFMA R53, R73.reuse, R126, R53 ;  /* 0x0000007e49357223 */ /* 0x040fe20000000035 */
[----:B------:R-:W-:Y:S01]  /*8340*/  F2FP.SATFINITE.E4M3.F32.PACK_AB_MERGE_C R7, R26, R25, R7 ;  /* 0x000000191a07723e */ /* 0x000fe20004807007 */
[C---:B------:R-:W-:Y:S01]  /*8350*/  FFMA R54, R73.reuse, R127, R54 ;  /* 0x0000007f49367223 */ /* 0x040fe20000000036 */
[--C-:B------:R-:W-:Y:S02]  /*8360*/  HADD2.F32 R74, -RZ, R155.reuse.H0_H0 ;  /* 0x2000009bff4a7230 */ /* 0x100fe40000004100 */
[C---:B------:R-:W-:Y:S01]  /*8370*/  FFMA R55, R73.reuse, R128, R55 ;  /* 0x0000008049377223 */ /* 0x040fe20000000037 */
[----:B------:R-:W-:Y:S01]  /*8380*/  HADD2.F32 R131, -RZ, R155.H1_H1 ;  /* 0x3000009bff837230 */ /* 0x000fe20000004100 */
[----:B------:R1:W-:Y:S01]  /*8390*/  STS.128 [R179+0x6010], R4 ;  /* 0x00601004b3007388 */ /* 0x0003e20000000c00 */
[----:B------:R-:W-:Y:S01]  /*83a0*/  F2FP.SATFINITE.E4M3.F32.PACK_AB_MERGE_C R35, R36, R35, RZ ;  /* 0x000000232423723e */ /* 0x000fe200048070ff */
[C---:B------:R-:W-:Y:S01]  /*83b0*/  FFMA R56, R73.reuse, R129, R56 ;  /* 0x0000008149387223 */ /* 0x040fe20000000038 */
[----:B------:R-:W-:Y:S01]  /*83c0*/  F2FP.SATFINITE.E4M3.F32.PACK_AB_MERGE_C R39, R40, R39, RZ ;  /* 0x000000272827723e */ /* 0x000fe200048070ff */
[C---:B------:R-:W-:Y:S01]  /*83d0*/  FFMA R57, R73.reuse, R72, R57 ;  /* 0x0000004849397223 */ /* 0x040fe20000000039 */
[----:B------:R-:W-:Y:S01]  /*83e0*/  F2FP.SATFINITE.E4M3.F32.PACK_AB_MERGE_C R43, R44, R43, RZ ;  /* 0x0000002b2c2b723e */ /* 0x000fe200048070ff */
[C---:B------:R-:W-:Y:S01]  /*83f0*/  FFMA R58, R73.reuse, R75, R58 ;  /* 0x0000004b493a7223 */ /* 0x040fe2000000003a */
[C---:B------:R-:W-:Y:S01]  /*8400*/  FFMA R59, R73.reuse, R74, R59 ;  /* 0x0000004a493b7223 */ /* 0x040fe2000000003b */
[----:B------:R-:W-:Y:S01]  /*8410*/  F2FP.SATFINITE.E4M3.F32.PACK_AB_MERGE_C R33, R34, R33, R35 ;  /* 0x000000212221723e */ /* 0x000fe20004807023 */
        /* <DEDUP_REMOVED lines=11> */
[----:B------:R-:W-:Y:S05]  /*84d0*/  F2FP.SATFINITE.E4M3.F32.PACK_AB_MERGE_C R51, R58, R57, R59 ;  /* 0x000000393a33723e */ /* 0x000fea000480703b */
        /* <DEDUP_REMOVED lines=10> */
[----:B------:R-:W-:Y:S02]  /*8580*/  UIADD3 UR9, UPT, UPT, UR49, 0x40, URZ ;  /* 0x0000004031097890 */ /* 0x000fe4000fffe0ff */
[----:B------:R-:W-:Y:S01]  /*8590*/  UIADD3 UR8, UPT, UPT, UR44, 0x6200, URZ ;  /* 0x000062002c087890 */ /* 0x000fe2000fffe0ff */
[----:B------:R-:W-:Y:S01]  /*85a0*/  UMOV UR10, UR50 ;  /* 0x00000032000a7c82 */ /* 0x000fe20008000000 */
[----:B------:R-:W-:Y:S01]  /*85b0*/  UMOV UR11, UR36 ;  /* 0x00000024000b7c82 */ /* 0x000fe20008000000 */
[----:B--2---:R-:W-:Y:S04]  /*85c0*/  UIADD3 UR4, UP0, UPT, UR6, 0x680, URZ ;  /* 0x0000068006047890 */ /* 0x004fe8000ff1e0ff */
[----:B------:R-:W-:Y:S09]  /*85d0*/  UIADD3.X UR5, UPT, UPT, URZ, UR7, URZ, UP0, !UPT ;  /* 0x00000007ff057290 */ /* 0x000ff200087fe4ff */
[----:B------:R2:W-:Y:S01]  /*85e0*/  UTMASTG.3D [UR8], [UR4] ;  /* 0x00000008040073b5 */ /* 0x0005e20008010000 */
[----:B------:R0:W-:Y:S01]  /*85f0*/  UTMACMDFLUSH ;  /* 0x00000000000079b7 */ /* 0x0001e20000000000 */
[----:B--2---:R-:W-:Y:S04]  /*8600*/  DEPBAR.LE SB0, 0x1 ;  /* 0x000080400000791a */ /* 0x004fe80000000000 */
.L_x_110:
[----:B------:R-:W-:Y:S05]  /*8610*/  BSYNC.RECONVERGENT B0 ;  /* 0x0000000000007941 */ /* 0x000fea0003800200 */
.L_x_109:
[----:B------:R-:W-:Y:S01]  /*8620*/  R2UR UR4, R160 ;  /* 0x00000000a00472ca */ /* 0x000fe200000e0000 */
[----:B------:R-:W-:Y:S01]  /*8630*/  BAR.SYNC.DEFER_BLOCKING 0x1, 0x80 ;  /* 0x0042000000007b1d */ /* 0x000fe20000010000 */
[----:B------:R-:W-:Y:S01]  /*8640*/  ISETP.NE.AND P0, PT, R162, 0x2, PT ;  /* 0x00000002a200780c */ /* 0x000fe20003f05270 */
[----:B------:R-:W-:Y:S01]  /*8650*/  UISETP.NE.AND UP0, UPT, UR46, URZ, UPT ;  /* 0x000000ff2e00728c */ /* 0x000fe2000bf05270 */
[----:B------:R-:W-:Y:S01]  /*8660*/  ISETP.NE.AND P1, PT, R68, 0x4, PT ;  /* 0x000000044400780c */ /* 0x000fe20003f25270 */
[----:B------:R-:W-:Y:S01]  /*8670*/  UIADD3 UR20, UPT, UPT, UR37, UR63, URZ ;  /* 0x0000003f25147290 */ /* 0x000fe2000fffe0ff */
[----:B------:R-:W-:Y:S02]  /*8680*/  SEL R0, RZ, 0x1, P0 ;  /* 0x00000001ff007807 */ /* 0x000fe40000000000 */
[----:B------:R-:W-:Y:S02]  /*8690*/  SEL R3, RZ, 0x1, P1 ;  /* 0x00000001ff037807 */ /* 0x000fe40000800000 */
[----:B------:R-:W-:Y:S02]  /*86a0*/  LOP3.LUT R167, R167, R0, RZ, 0x3c, !PT ;  /* 0x00000000a7a77212 */ /* 0x000fe400078e3cff */
[----:B------:R-:W-:Y:S01]  /*86b0*/  LOP3.LUT R168, R168, R3, RZ, 0x3c, !PT ;  /* 0x00000003a8a87212 */ /* 0x000fe200078e3cff */
[----:B------:R-:W-:Y:S01]  /*86c0*/  UIADD3 UR16, UPT, UPT, UR38, UR4, URZ ;  /* 0x0000000426107290 */ /* 0x000fe2000fffe0ff */
[----:B------:R-:W-:Y:S02]  /*86d0*/  SEL R162, R162, RZ, P0 ;  /* 0x000000ffa2a27207 */ /* 0x000fe40000000000 */
[----:B------:R-:W-:Y:S01]  /*86e0*/  SEL R68, R68, RZ, P1 ;  /* 0x000000ff44447207 */ /* 0x000fe20000800000 */
[----:B------:R-:W-:Y:S01]  /*86f0*/  UMOV UR36, UR59 ;  /* 0x0000003b00247c82 */ /* 0x000fe20008000000 */
[----:B------:R-:W-:Y:S07]  /*8700*/  BRA.U UP0, `(.L_x_111) ;  /* 0xffffffc5005c7547 */ /* 0x000fee000b83ffff */
[----:B------:R-:W-:Y:S05]  /*8710*/  EXIT ;  /* 0x000000000000794d */ /* 0x000fea0003800000 */
.L_x_24:
[----:B--2---:R2:W3:Y:S02]  /*8720*/  SYNCS.PHASECHK.TRANS64.TRYWAIT P0, [R3+URZ+0xd0], R2 ;  /* 0x0000d002030075a7 */ /* 0x0044e400080011ff */
[----:B---3--:R-:W-:Y:S05]  /*8730*/  @!P0 NANOSLEEP.SYNCS 0x989680 ;  /* 0x009896800000895d */ /* 0x008fea0003900000 */
[----:B------:R-:W3:Y:S02]  /*8740*/  @!P0 SYNCS.PHASECHK.TRANS64 P0, [R3+URZ+0xd0], R2 ;  /* 0x0000d002030085a7 */ /* 0x000ee400080010ff */
[----:B---3--:R-:W-:Y:S05]  /*8750*/  @!P0 BRA `(.L_x_24) ;  /* 0xfffffffc00f08947 */ /* 0x008fea000383ffff */
[----:B------:R-:W-:Y:S05]  /*8760*/  BRA `(.L_x_112) ;  /* 0xffffff9000387947 */ /* 0x000fea000383ffff */
.L_x_27:
[----:B-1----:R-:W-:-:S07]  /*8770*/  MOV R0, UR33 ;  /* 0x0000002100007c02 */ /* 0x002fce0008000f00 */
.L_x_113:
[----:B-1----:R1:W2:Y:S02]  /*8780*/  SYNCS.PHASECHK.TRANS64.TRYWAIT P0, [R0+URZ+0x18], R3 ;  /* 0x00001803000075a7 */ /* 0x0022a400080011ff */
[----:B--2---:R-:W-:Y:S05]  /*8790*/  @!P0 NANOSLEEP.SYNCS 0x989680 ;  /* 0x009896800000895d */ /* 0x004fea0003900000 */
[----:B------:R-:W2:Y:S02]  /*87a0*/  @!P0 SYNCS.PHASECHK.TRANS64 P0, [R0+URZ+0x18], R3 ;  /* 0x00001803000085a7 */ /* 0x000ea400080010ff */
[----:B--2---:R-:W-:Y:S05]  /*87b0*/  @!P0 BRA `(.L_x_113) ;  /* 0xfffffffc00f08947 */ /* 0x004fea000383ffff */
[----:B------:R-:W-:Y:S05]  /*87c0*/  BRA `(.L_x_26) ;  /* 0xffffff9000807947 */ /* 0x000fea000383ffff */
.L_x_34:
[----:B-1----:R-:W-:-:S07]  /*87d0*/  MOV R0, UR17 ;  /* 0x0000001100007c02 */ /* 0x002fce0008000f00 */
.L_x_114:
[----:B-1----:R1:W2:Y:S02]  /*87e0*/  SYNCS.PHASECHK.TRANS64.TRYWAIT P0, [R0+URZ+0x18], R3 ;  /* 0x00001803000075a7 */ /* 0x0022a400080011ff */
[----:B--2---:R-:W-:Y:S05]  /*87f0*/  @!P0 NANOSLEEP.SYNCS 0x989680 ;  /* 0x009896800000895d */ /* 0x004fea0003900000 */
[----:B------:R-:W2:Y:S02]  /*8800*/  @!P0 SYNCS.PHASECHK.TRANS64 P0, [R0+URZ+0x18], R3 ;  /* 0x00001803000085a7 */ /* 0x000ea400080010ff */
[----:B--2---:R-:W-:Y:S05]  /*8810*/  @!P0 BRA `(.L_x_114) ;  /* 0xfffffffc00f08947 */ /* 0x004fea000383ffff */
[----:B------:R-:W-:Y:S05]  /*8820*/  BRA `(.L_x_33) ;  /* 0xffffff94003c7947 */ /* 0x000fea000383ffff */
.L_x_39:
[----:B-1----:R1:W2:Y:S02]  /*8830*/  SYNCS.PHASECHK.TRANS64.TRYWAIT P0, [R3+URZ+0x60], R0 ;  /* 0x00006000030075a7 */ /* 0x0022a400080011ff */
[----:B--2---:R-:W-:Y:S05]  /*8840*/  @!P0 NANOSLEEP.SYNCS 0x989680 ;  /* 0x009896800000895d */ /* 0x004fea0003900000 */
[----:B------:R-:W2:Y:S02]  /*8850*/  @!P0 SYNCS.PHASECHK.TRANS64 P0, [R3+URZ+0x60], R0 ;  /* 0x00006000030085a7 */ /* 0x000ea400080010ff */
[----:B--2---:R-:W-:Y:S05]  /*8860*/  @!P0 BRA `(.L_x_39) ;  /* 0xfffffffc00f08947 */ /* 0x004fea000383ffff */
[----:B------:R-:W-:Y:S05]  /*8870*/  BRA `(.L_x_115) ;  /* 0xffffff9400e07947 */ /* 0x000fea000383ffff */
.L_x_43:
[----:B-1----:R-:W-:-:S07]  /*8880*/  MOV R0, UR4 ;  /* 0x0000000400007c02 */ /* 0x002fce0008000f00 */
.L_x_116:
[----:B-1----:R1:W2:Y:S02]  /*8890*/  SYNCS.PHASECHK.TRANS64.TRYWAIT P0, [R0+URZ], R3 ;  /* 0x00000003000075a7 */ /* 0x0022a400080011ff */
[----:B--2---:R-:W-:Y:S05]  /*88a0*/  @!P0 NANOSLEEP.SYNCS 0x989680 ;  /* 0x009896800000895d */ /* 0x004fea0003900000 */
[----:B------:R-:W2:Y:S02]  /*88b0*/  @!P0 SYNCS.PHASECHK.TRANS64 P0, [R0+URZ], R3 ;  /* 0x00000003000085a7 */ /* 0x000ea400080010ff */
[----:B--2---:R-:W-:Y:S05]  /*88c0*/  @!P0 BRA `(.L_x_116) ;  /* 0xfffffffc00f08947 */ /* 0x004fea000383ffff */
[----:B------:R-:W-:Y:S05]  /*88d0*/  BRA `(.L_x_117) ;  /* 0xffffff9c00887947 */ /* 0x000fea000383ffff */
.L_x_44:
[----:B------:R-:W-:-:S07]  /*88e0*/  MOV R0, UR5 ;  /* 0x0000000500007c02 */ /* 0x000fce0008000f00 */
.L_x_118:
[----:B-1----:R1:W2:Y:S02]  /*88f0*/  SYNCS.PHASECHK.TRANS64.TRYWAIT P0, [R0+URZ], R3 ;  /* 0x00000003000075a7 */ /* 0x0022a400080011ff */
[----:B--2---:R-:W-:Y:S05]  /*8900*/  @!P0 NANOSLEEP.SYNCS 0x989680 ;  /* 0x009896800000895d */ /* 0x004fea0003900000 */
[----:B------:R-:W2:Y:S02]  /*8910*/  @!P0 SYNCS.PHASECHK.TRANS64 P0, [R0+URZ], R3 ;  /* 0x00000003000085a7 */ /* 0x000ea400080010ff */
[----:B--2---:R-:W-:Y:S05]  /*8920*/  @!P0 BRA `(.L_x_118) ;  /* 0xfffffffc00f08947 */ /* 0x004fea000383ffff */
[----:B------:R-:W-:Y:S05]  /*8930*/  BRA `(.L_x_119) ;  /* 0xffffff9c00947947 */ /* 0x000fea000383ffff */
.L_x_47:
[----:B-1----:R1:W2:Y:S02]  /*8940*/  SYNCS.PHASECHK.TRANS64.TRYWAIT P0, [R2+URZ+0xc0], R5 ;  /* 0x0000c005020075a7 */ /* 0x0022a400080011ff */
[----:B--2---:R-:W-:Y:S05]  /*8950*/  @!P0 NANOSLEEP.SYNCS 0x989680 ;  /* 0x009896800000895d */ /* 0x004fea0003900000 */
[----:B------:R-:W2:Y:S02]  /*8960*/  @!P0 SYNCS.PHASECHK.TRANS64 P0, [R2+URZ+0xc0], R5 ;  /* 0x0000c005020085a7 */ /* 0x000ea400080010ff */
[----:B--2---:R-:W-:Y:S05]  /*8970*/  @!P0 BRA `(.L_x_47) ;  /* 0xfffffffc00f08947 */ /* 0x004fea000383ffff */
[----:B------:R-:W-:Y:S05]  /*8980*/  BRA `(.L_x_120) ;  /* 0xffffff9c00f07947 */ /* 0x000fea000383ffff */
.L_x_48:
[----:B------:R-:W-:-:S07]  /*8990*/  MOV R2, UR4 ;  /* 0x0000000400027c02 */ /* 0x000fce0008000f00 */
.L_x_121:
[----:B-1----:R1:W2:Y:S02]  /*89a0*/  SYNCS.PHASECHK.TRANS64.TRYWAIT P0, [R2+URZ+0x70], R5 ;  /* 0x00007005020075a7 */ /* 0x0022a400080011ff */
[----:B--2---:R-:W-:Y:S05]  /*89b0*/  @!P0 NANOSLEEP.SYNCS 0x989680 ;  /* 0x009896800000895d */ /* 0x004fea0003900000 */
[----:B------:R-:W2:Y:S02]  /*89c0*/  @!P0 SYNCS.PHASECHK.TRANS64 P0, [R2+URZ+0x70], R5 ;  /* 0x00007005020085a7 */ /* 0x000ea400080010ff */
[----:B--2---:R-:W-:Y:S05]  /*89d0*/  @!P0 BRA `(.L_x_121) ;  /* 0xfffffffc00f08947 */ /* 0x004fea000383ffff */
[----:B------:R-:W-:Y:S05]  /*89e0*/  BRA `(.L_x_122) ;  /* 0xffffffa000007947 */ /* 0x000fea000383ffff */
.L_x_49:
[----:B-1----:R1:W2:Y:S02]  /*89f0*/  SYNCS.PHASECHK.TRANS64.TRYWAIT P1, [R2+URZ+0x60], R5 ;  /* 0x00006005020075a7 */ /* 0x0022a400080211ff */
[----:B--2---:R-:W-:Y:S05]  /*8a00*/  @!P1 NANOSLEEP.SYNCS 0x989680 ;  /* 0x009896800000995d */ /* 0x004fea0003900000 */
[----:B------:R-:W2:Y:S02]  /*8a10*/  @!P1 SYNCS.PHASECHK.TRANS64 P1, [R2+URZ+0x60], R5 ;  /* 0x00006005020095a7 */ /* 0x000ea400080210ff */
[----:B--2---:R-:W-:Y:S05]  /*8a20*/  @!P1 BRA `(.L_x_49) ;  /* 0xfffffffc00f09947 */ /* 0x004fea000383ffff */
[----:B------:R-:W-:Y:S05]  /*8a30*/  BRA `(.L_x_123) ;  /* 0xffffffa000307947 */ /* 0x000fea000383ffff */
.L_x_52:
[----:B------:R-:W-:-:S07]  /*8a40*/  MOV R0, UR4 ;  /* 0x0000000400007c02 */ /* 0x000fce0008000f00 */
.L_x_124:
[----:B-1----:R1:W2:Y:S02]  /*8a50*/  SYNCS.PHASECHK.TRANS64.TRYWAIT P0, [R0+URZ+0x70], R3 ;  /* 0x00007003000075a7 */ /* 0x0022a400080011ff */
[----:B--2---:R-:W-:Y:S05]  /*8a60*/  @!P0 NANOSLEEP.SYNCS 0x989680 ;  /* 0x009896800000895d */ /* 0x004fea0003900000 */
[----:B------:R-:W2:Y:S02]  /*8a70*/  @!P0 SYNCS.PHASECHK.TRANS64 P0, [R0+URZ+0x70], R3 ;  /* 0x00007003000085a7 */ /* 0x000ea400080010ff */
[----:B--2---:R-:W-:Y:S05]  /*8a80*/  @!P0 BRA `(.L_x_124) ;  /* 0xfffffffc00f08947 */ /* 0x004fea000383ffff */
[----:B------:R-:W-:Y:S05]  /*8a90*/  BRA `(.L_x_51) ;  /* 0xffffffa000847947 */ /* 0x000fea000383ffff */
.L_x_59:
[----:B-1----:R1:W2:Y:S02]  /*8aa0*/  SYNCS.PHASECHK.TRANS64.TRYWAIT P1, [R0+URZ+0x60], R5 ;  /* 0x00006005000075a7 */ /* 0x0022a400080211ff */
[----:B--2---:R-:W-:Y:S05]  /*8ab0*/  @!P1 NANOSLEEP.SYNCS 0x989680 ;  /* 0x009896800000995d */ /* 0x004fea0003900000 */
[----:B------:R-:W2:Y:S02]  /*8ac0*/  @!P1 SYNCS.PHASECHK.TRANS64 P1, [R0+URZ+0x60], R5 ;  /* 0x00006005000095a7 */ /* 0x000ea400080210ff */
[----:B--2---:R-:W-:Y:S05]  /*8ad0*/  @!P1 BRA `(.L_x_59) ;  /* 0xfffffffc00f09947 */ /* 0x004fea000383ffff */
[----:B------:R-:W-:Y:S05]  /*8ae0*/  BRA `(.L_x_125) ;  /* 0xffffffa400e87947 */ /* 0x000fea000383ffff */
.L_x_60:
[----:B------:R-:W-:-:S07]  /*8af0*/  MOV R3, UR22 ;  /* 0x0000001600037c02 */ /* 0x000fce0008000f00 */
.L_x_126:
[----:B-1----:R1:W2:Y:S02]  /*8b00*/  SYNCS.PHASECHK.TRANS64.TRYWAIT P0, [R3+URZ+0xa0], R0 ;  /* 0x0000a000030075a7 */ /* 0x0022a400080011ff */
[----:B--2---:R-:W-:Y:S05]  /*8b10*/  @!P0 NANOSLEEP.SYNCS 0x989680 ;  /* 0x009896800000895d */ /* 0x004fea0003900000 */
[----:B------:R-:W2:Y:S02]  /*8b20*/  @!P0 SYNCS.PHASECHK.TRANS64 P0, [R3+URZ+0xa0], R0 ;  /* 0x0000a000030085a7 */ /* 0x000ea400080010ff */
[----:B--2---:R-:W-:Y:S05]  /*8b30*/  @!P0 BRA `(.L_x_126) ;  /* 0xfffffffc00f08947 */ /* 0x004fea000383ffff */
[----:B------:R-:W-:Y:S05]  /*8b40*/  BRA `(.L_x_127) ;  /* 0xffffffa800207947 */ /* 0x000fea000383ffff */
.L_x_63:
[----:B------:R-:W-:Y:S07]  /*8b50*/  MOV R0, UR5 ;  /* 0x0000000500007c02 */ /* 0x000fee0008000f00 */
.L_x_128:
[----:B-1----:R1:W2:Y:S02]  /*8b60*/  SYNCS.PHASECHK.TRANS64.TRYWAIT P0, [R0+URZ], R3 ;  /* 0x00000003000075a7 */ /* 0x0022a400080011ff */
[----:B--2---:R-:W-:Y:S05]  /*8b70*/  @!P0 NANOSLEEP.SYNCS 0x989680 ;  /* 0x009896800000895d */ /* 0x004fea0003900000 */
[----:B------:R-:W2:Y:S02]  /*8b80*/  @!P0 SYNCS.PHASECHK.TRANS64 P0, [R0+URZ], R3 ;  /* 0x00000003000085a7 */ /* 0x000ea400080010ff */
[----:B--2---:R-:W-:Y:S05]  /*8b90*/  @!P0 BRA `(.L_x_128) ;  /* 0xfffffffc00f08947 */ /* 0x004fea000383ffff */
[----:B------:R-:W-:Y:S05]  /*8ba0*/  BRA `(.L_x_62) ;  /* 0xffffffa8003c7947 */ /* 0x000fea000383ffff */
.L_x_66:
[----:B------:R-:W-:-:S07]  /*8bb0*/  MOV R0, UR4 ;  /* 0x0000000400007c02 */ /* 0x000fce0008000f00 */
.L_x_129:
[----:B--2---:R2:W4:Y:S02]  /*8bc0*/  SYNCS.PHASECHK.TRANS64.TRYWAIT P0, [R0+URZ], R3 ;  /* 0x00000003000075a7 */ /* 0x00452400080011ff */
[----:B----4-:R-:W-:Y:S05]  /*8bd0*/  @!P0 NANOSLEEP.SYNCS 0x989680 ;  /* 0x009896800000895d */ /* 0x010fea0003900000 */
[----:B------:R-:W4:Y:S02]  /*8be0*/  @!P0 SYNCS.PHASECHK.TRANS64 P0, [R0+URZ], R3 ;  /* 0x00000003000085a7 */ /* 0x000f2400080010ff */
[----:B----4-:R-:W-:Y:S05]  /*8bf0*/  @!P0 BRA `(.L_x_129) ;  /* 0xfffffffc00f08947 */ /* 0x010fea000383ffff */
[----:B------:R-:W-:Y:S05]  /*8c00*/  BRA `(.L_x_130) ;  /* 0xffffffa800f07947 */ /* 0x000fea000383ffff */
.L_x_67:
[----:B------:R-:W-:-:S07]  /*8c10*/  MOV R0, UR5 ;  /* 0x0000000500007c02 */ /* 0x000fce0008000f00 */
.L_x_131:
[----:B-1----:R1:W2:Y:S02]  /*8c20*/  SYNCS.PHASECHK.TRANS64.TRYWAIT P0, [R0+URZ], R3 ;  /* 0x00000003000075a7 */ /* 0x0022a400080011ff */
[----:B--2---:R-:W-:Y:S05]  /*8c30*/  @!P0 NANOSLEEP.SYNCS 0x989680 ;  /* 0x009896800000895d */ /* 0x004fea0003900000 */
[----:B------:R-:W2:Y:S02]  /*8c40*/  @!P0 SYNCS.PHASECHK.TRANS64 P0, [R0+URZ], R3 ;  /* 0x00000003000085a7 */ /* 0x000ea400080010ff */
[----:B--2---:R-:W-:Y:S05]  /*8c50*/  @!P0 BRA `(.L_x_131) ;  /* 0xfffffffc00f08947 */ /* 0x004fea000383ffff */
[----:B------:R-:W-:Y:S05]  /*8c60*/  BRA `(.L_x_132) ;  /* 0xffffffa800fc7947 */ /* 0x000fea000383ffff */
.L_x_68:
[----:B------:R-:W-:-:S07]  /*8c70*/  MOV R0, UR5 ;  /* 0x0000000500007c02 */ /* 0x000fce0008000f00 */
.L_x_133:
[----:B-1----:R1:W2:Y:S02]  /*8c80*/  SYNCS.PHASECHK.TRANS64.TRYWAIT P0, [R0+URZ], R3 ;  /* 0x00000003000075a7 */ /* 0x0022a400080011ff */
[----:B--2---:R-:W-:Y:S05]  /*8c90*/  @!P0 NANOSLEEP.SYNCS 0x989680 ;  /* 0x009896800000895d */ /* 0x004fea0003900000 */
[----:B------:R-:W2:Y:S02]  /*8ca0*/  @!P0 SYNCS.PHASECHK.TRANS64 P0, [R0+URZ], R3 ;  /* 0x00000003000085a7 */ /* 0x000ea400080010ff */
[----:B--2---:R-:W-:Y:S05]  /*8cb0*/  @!P0 BRA `(.L_x_133) ;  /* 0xfffffffc00f08947 */ /* 0x004fea000383ffff */
[----:B------:R-:W-:Y:S05]  /*8cc0*/  BRA `(.L_x_134) ;  /* 0xffffffac00087947 */ /* 0x000fea000383ffff */
.L_x_69:
[----:B------:R-:W-:-:S07]  /*8cd0*/  MOV R0, UR4 ;  /* 0x0000000400007c02 */ /* 0x000fce0008000f00 */
.L_x_135:
[----:B-1----:R1:W2:Y:S02]  /*8ce0*/  SYNCS.PHASECHK.TRANS64.TRYWAIT P0, [R0+URZ], R3 ;  /* 0x00000003000075a7 */ /* 0x0022a400080011ff */
[----:B--2---:R-:W-:Y:S05]  /*8cf0*/  @!P0 NANOSLEEP.SYNCS 0x989680 ;  /* 0x009896800000895d */ /* 0x004fea0003900000 */
[----:B------:R-:W2:Y:S02]  /*8d00*/  @!P0 SYNCS.PHASECHK.TRANS64 P0, [R0+URZ], R3 ;  /* 0x00000003000085a7 */ /* 0x000ea400080010ff */
[----:B--2---:R-:W-:Y:S05]  /*8d10*/  @!P0 BRA `(.L_x_135) ;  /* 0xfffffffc00f08947 */ /* 0x004fea000383ffff */
[----:B------:R-:W-:Y:S05]  /*8d20*/  BRA `(.L_x_136) ;  /* 0xffffffac00147947 */ /* 0x000fea000383ffff */
.L_x_74:
[----:B--2---:R2:W3:Y:S02]  /*8d30*/  SYNCS.PHASECHK.TRANS64.TRYWAIT P0, [R12+URZ+0x60], R9 ;  /* 0x000060090c0075a7 */ /* 0x0044e400080011ff */
[----:B---3--:R-:W-:Y:S05]  /*8d40*/  @!P0 NANOSLEEP.SYNCS 0x989680 ;  /* 0x009896800000895d */ /* 0x008fea0003900000 */
[----:B------:R-:W3:Y:S02]  /*8d50*/  @!P0 SYNCS.PHASECHK.TRANS64 P0, [R12+URZ+0x60], R9 ;  /* 0x000060090c0085a7 */ /* 0x000ee400080010ff */
[----:B---3--:R-:W-:Y:S05]  /*8d60*/  @!P0 BRA `(.L_x_74) ;  /* 0xfffffffc00f08947 */ /* 0x008fea000383ffff */
[----:B------:R-:W-:Y:S05]  /*8d70*/  BRA `(.L_x_137) ;  /* 0xffffffb0002c7947 */ /* 0x000fea000383ffff */
.L_x_77:
[----:B------:R-:W-:Y:S07]  /*8d80*/  MOV R0, UR21 ;  /* 0x0000001500007c02 */ /* 0x000fee0008000f00 */
.L_x_138:
[----:B--2---:R2:W3:Y:S02]  /*8d90*/  SYNCS.PHASECHK.TRANS64.TRYWAIT P2, [R0+URZ+0x58], R11 ;  /* 0x0000580b000075a7 */ /* 0x0044e400080411ff */
[----:B---3--:R-:W-:Y:S05]  /*8da0*/  @!P2 NANOSLEEP.SYNCS 0x989680 ;  /* 0x009896800000a95d */ /* 0x008fea0003900000 */
[----:B------:R-:W3:Y:S02]  /*8db0*/  @!P2 SYNCS.PHASECHK.TRANS64 P2, [R0+URZ+0x58], R11 ;  /* 0x0000580b0000a5a7 */ /* 0x000ee400080410ff */
[----:B---3--:R-:W-:Y:S05]  /*8dc0*/  @!P2 BRA `(.L_x_138) ;  /* 0xfffffffc00f0a947 */ /* 0x008fea000383ffff */
[----:B------:R-:W-:Y:S05]  /*8dd0*/  BRA `(.L_x_76) ;  /* 0xffffffb400947947 */ /* 0x000fea000383ffff */
.L_x_80:
[----:B--2---:R-:W-:Y:S07]  /*8de0*/  MOV R0, UR21 ;  /* 0x0000001500007c02 */ /* 0x004fee0008000f00 */
.L_x_139:
[----:B--2---:R2:W3:Y:S02]  /*8df0*/  SYNCS.PHASECHK.TRANS64.TRYWAIT P0, [R0+URZ+0x40], R9 ;  /* 0x00004009000075a7 */ /* 0x0044e400080011ff */
[----:B---3--:R-:W-:Y:S05]  /*8e00*/  @!P0 NANOSLEEP.SYNCS 0x989680 ;  /* 0x009896800000895d */ /* 0x008fea0003900000 */
[----:B------:R-:W3:Y:S02]  /*8e10*/  @!P0 SYNCS.PHASECHK.TRANS64 P0, [R0+URZ+0x40], R9 ;  /* 0x00004009000085a7 */ /* 0x000ee400080010ff */
[----:B---3--:R-:W-:Y:S05]  /*8e20*/  @!P0 BRA `(.L_x_139) ;  /* 0xfffffffc00f08947 */ /* 0x008fea000383ffff */
[----:B------:R-:W-:Y:S05]  /*8e30*/  BRA `(.L_x_140) ;  /* 0xffffffb400f07947 */ /* 0x000fea000383ffff */
.L_x_81:
[----:B------:R-:W-:Y:S07]  /*8e40*/  MOV R0, UR21 ;  /* 0x0000001500007c02 */ /* 0x000fee0008000f00 */
.L_x_141:
[----:B--2---:R2:W3:Y:S02]  /*8e50*/  SYNCS.PHASECHK.TRANS64.TRYWAIT P0, [R0+URZ+0x48], R9 ;  /* 0x00004809000075a7 */ /* 0x0044e400080011ff */
[----:B---3--:R-:W-:Y:S05]  /*8e60*/  @!P0 NANOSLEEP.SYNCS 0x989680 ;  /* 0x009896800000895d */ /* 0x008fea0003900000 */
[----:B------:R-:W3:Y:S02]  /*8e70*/  @!P0 SYNCS.PHASECHK.TRANS64 P0, [R0+URZ+0x48], R9 ;  /* 0x00004809000085a7 */ /* 0x000ee400080010ff */
[----:B---3--:R-:W-:Y:S05]  /*8e80*/  @!P0 BRA `(.L_x_141) ;  /* 0xfffffffc00f08947 */ /* 0x008fea000383ffff */
[----:B------:R-:W-:Y:S05]  /*8e90*/  BRA `(.L_x_142) ;  /* 0xffffffb8002c7947 */ /* 0x000fea000383ffff */
.L_x_83:
[----:B------:R-:W-:-:S07]  /*8ea0*/  MOV R0, UR21 ;  /* 0x0000001500007c02 */ /* 0x000fce0008000f00 */
.L_x_143:
[----:B---3--:R3:W4:Y:S02]  /*8eb0*/  SYNCS.PHASECHK.TRANS64.TRYWAIT P0, [R0+URZ+0x40], R3 ;  /* 0x00004003000075a7 */ /* 0x00872400080011ff */
[----:B----4-:R-:W-:Y:S05]  /*8ec0*/  @!P0 NANOSLEEP.SYNCS 0x989680 ;  /* 0x009896800000895d */ /* 0x010fea0003900000 */
[----:B------:R-:W4:Y:S02]  /*8ed0*/  @!P0 SYNCS.PHASECHK.TRANS64 P0, [R0+URZ+0x40], R3 ;  /* 0x00004003000085a7 */ /* 0x000f2400080010ff */
[----:B----4-:R-:W-:Y:S05]  /*8ee0*/  @!P0 BRA `(.L_x_143) ;  /* 0xfffffffc00f08947 */ /* 0x010fea000383ffff */
[----:B------:R-:W-:Y:S05]  /*8ef0*/  BRA `(.L_x_144) ;  /* 0xffffffb800a07947 */ /* 0x000fea000383ffff */
.L_x_85:
[----:B-1----:R1:W2:Y:S02]  /*8f00*/  SYNCS.PHASECHK.TRANS64.TRYWAIT P0, [R3+URZ+0x60], R0 ;  /* 0x00006000030075a7 */ /* 0x0022a400080011ff */
[----:B--2---:R-:W-:Y:S05]  /*8f10*/  @!P0 NANOSLEEP.SYNCS 0x989680 ;  /* 0x009896800000895d */ /* 0x004fea0003900000 */
[----:B------:R-:W2:Y:S02]  /*8f20*/  @!P0 SYNCS.PHASECHK.TRANS64 P0, [R3+URZ+0x60], R0 ;  /* 0x00006000030085a7 */ /* 0x000ea400080010ff */
[----:B--2---:R-:W-:Y:S05]  /*8f30*/  @!P0 BRA `(.L_x_85) ;  /* 0xfffffffc00f08947 */ /* 0x004fea000383ffff */
[----:B------:R-:W-:Y:S05]  /*8f40*/  BRA `(.L_x_145) ;  /* 0xffffffbc00607947 */ /* 0x000fea000383ffff */
.L_x_96:
[----:B-1----:R1:W2:Y:S02]  /*8f50*/  SYNCS.PHASECHK.TRANS64.TRYWAIT P1, [R3+URZ+0x30], R0 ;  /* 0x00003000030075a7 */ /* 0x0022a400080211ff */
[----:B--2---:R-:W-:Y:S05]  /*8f60*/  @!P1 NANOSLEEP.SYNCS 0x989680 ;  /* 0x009896800000995d */ /* 0x004fea0003900000 */
[----:B------:R-:W2:Y:S02]  /*8f70*/  @!P1 SYNCS.PHASECHK.TRANS64 P1, [R3+URZ+0x30], R0 ;  /* 0x00003000030095a7 */ /* 0x000ea400080210ff */
[----:B--2---:R-:W-:Y:S05]  /*8f80*/  @!P1 BRA `(.L_x_96) ;  /* 0xfffffffc00f09947 */ /* 0x004fea000383ffff */
[----:B------:R-:W-:Y:S05]  /*8f90*/  BRA `(.L_x_95) ;  /* 0xffffffc800dc7947 */ /* 0x000fea000383ffff */
.L_x_98:
[----:B--2---:R2:W4:Y:S02]  /*8fa0*/  SYNCS.PHASECHK.TRANS64.TRYWAIT P0, [R186+URZ+0x80], R5 ;  /* 0x00008005ba0075a7 */ /* 0x00452400080011ff */
[----:B----4-:R-:W-:Y:S05]  /*8fb0*/  @!P0 NANOSLEEP.SYNCS 0x989680 ;  /* 0x009896800000895d */ /* 0x010fea0003900000 */
[----:B------:R-:W4:Y:S02]  /*8fc0*/  @!P0 SYNCS.PHASECHK.TRANS64 P0, [R186+URZ+0x80], R5 ;  /* 0x00008005ba0085a7 */ /* 0x000f2400080010ff */
[----:B----4-:R-:W-:Y:S05]  /*8fd0*/  @!P0 BRA `(.L_x_98) ;  /* 0xfffffffc00f08947 */ /* 0x010fea000383ffff */
[----:B------:R-:W-:Y:S05]  /*8fe0*/  BRA `(.L_x_97) ;  /* 0xffffffcc00387947 */ /* 0x000fea000383ffff */
.L_x_107:
[----:B--2---:R2:W3:Y:S02]  /*8ff0*/  SYNCS.PHASECHK.TRANS64.TRYWAIT P0, [R193+URZ+0x30], R0 ;  /* 0x00003000c10075a7 */ /* 0x0044e400080011ff */
[----:B---3--:R-:W-:Y:S05]  /*9000*/  @!P0 NANOSLEEP.SYNCS 0x989680 ;  /* 0x009896800000895d */ /* 0x008fea0003900000 */
[----:B------:R-:W3:Y:S02]  /*9010*/  @!P0 SYNCS.PHASECHK.TRANS64 P0, [R193+URZ+0x30], R0 ;  /* 0x00003000c10085a7 */ /* 0x000ee400080010ff */
[----:B---3--:R-:W-:Y:S05]  /*9020*/  @!P0 BRA `(.L_x_107) ;  /* 0xfffffffc00f08947 */ /* 0x008fea000383ffff */
[----:B------:R-:W-:Y:S05]  /*9030*/  BRA `(.L_x_106) ;  /* 0xffffffe000447947 */ /* 0x000fea000383ffff */
        .weak           $__internal_0_$__cuda_sm10x_tcgen05_guardrail_trap_col_being_dealloced_not_returned_by_alloc
        .type           $__internal_0_$__cuda_sm10x_tcgen05_guardrail_trap_col_being_dealloced_not_returned_by_alloc,@function
        .size           $__internal_0_$__cuda_sm10x_tcgen05_guardrail_trap_col_being_dealloced_not_returned_by_alloc,($__internal_1_$__cuda_sm10x_tcgen05_guardrail_trap_phase_invalid_during_alloc - $__internal_0_$__cuda_sm10x_tcgen05_guardrail_trap_col_being_dealloced_not_returned_by_alloc)
$__internal_0_$__cuda_sm10x_tcgen05_guardrail_trap_col_being_dealloced_not_returned_by_alloc:
[----:B------:R-:W-:Y:S05]  /*9040*/  BPT.TRAP 0x1 ;  /* 0x000000040000795c */ /* 0x000fea0000300000 */
[----:B------:R-:W-:-:S04]  /*9050*/  HFMA2 R3, -RZ, RZ, 0, 0 ;  /* 0x00000000ff037431 */ /* 0x000fc800000001ff */
[----:B------:R-:W-:Y:S05]  /*9060*/  RET.REL.NODEC R2 `(_ZN7cutlass13device_kernelINS_4gemm6kernel13GemmUniversalIN4cute5tupleIJiiiiEEENS1_10collective13CollectiveMmaINS1_35MainloopSm100TmaUmmaWarpSpecializedILi3ELi2ELi4ENS5_IJNS4_1CILi1EEENSA_ILi2EEESB_EEEEENS5_IJNSA_ILi128EEESF_NSA_ILi64EEEEEENS_12float_e4m3_tENS5_IJlSB_lEEESI_SJ_NS4_8TiledMMAINS4_8MMA_AtomIJNS4_10MMA_TraitsINS4_19SM100_MMA_F8F6F4_SSEJSI_SI_fSF_SF_NS4_17integral_constantINS4_4UMMA5MajorELSQ_0EEESR_NSO_INSP_7ScaleInELSS_0EEEST_EEEEEENS4_6LayoutINS5_IJSB_SB_SB_EEENS5_IJNSA_ILi0EEESY_SY_EEEEENS5_IJNS4_10UnderscoreES11_S11_EEEEENS4_23SM90_TMA_LOAD_MULTICASTENS4_14ComposedLayoutINS4_7SwizzleILi2ELi4ELi3EEENS4_18smem_ptr_flag_bitsILi8EEENSW_INS5_IJNSA_ILi8EEESG_EEENS5_IJSG_SB_EEEEEEEvNS4_8identityENS4_13SM90_TMA_LOADES1E_vS1F_EENS_8epilogue10collective18CollectiveEpilogueINS1I_23Sm100TmaWarpSpecializedILi2ELi2ELi64ELb0ELb0EEEJSH_NS5_IJNSW_ISF_SB_EENSW_ISG_SB_EEEEESI_SJ_SI_SJ_NS1I_6fusion15FusionCallbacksIS1M_NS1Q_17LinearCombinationISI_fSI_fLNS_15FloatRoundStyleE2EEESH_S1P_JEEENS4_5SM1004TMEM4LOAD26SM100_TMEM_LOAD_32dp32b64xES1G_S1E_NS4_39AutoVectorizingCopyWithAssumedAlignmentILi128EEENS4_14SM90_TMA_STOREES1E_S21_S21_EEEvvEEEEvNT_6ParamsE) ;  /* 0xffffff6c02e47950 */ /* 0x000fea0003c3ffff */
        .weak           $__internal_1_$__cuda_sm10x_tcgen05_guardrail_trap_phase_invalid_during_alloc
        .type           $__internal_1_$__cuda_sm10x_tcgen05_guardrail_trap_phase_invalid_during_alloc,@function
        .size           $__internal_1_$__cuda_sm10x_tcgen05_guardrail_trap_phase_invalid_during_alloc,($__internal_2_$__cuda_sm10x_tcgen05_guardrail_trap_unallocated_columns_being_dealloced - $__internal_1_$__cuda_sm10x_tcgen05_guardrail_trap_phase_invalid_during_alloc)
$__internal_1_$__cuda_sm10x_tcgen05_guardrail_trap_phase_invalid_during_alloc:
[----:B------:R-:W-:Y:S05]  /*9070*/  BPT.TRAP 0x1 ;  /* 0x000000040000795c */ /* 0x000fea0000300000 */
[----:B------:R-:W-:-:S04]  /*9080*/  MOV R5, 0x0 ;  /* 0x0000000000057802 */ /* 0x000fc80000000f00 */
[----:B------:R-:W-:Y:S05]  /*9090*/  RET.REL.NODEC R4 `(_ZN7cutlass13device_kernelINS_4gemm6kernel13GemmUniversalIN4cute5tupleIJiiiiEEENS1_10collective13CollectiveMmaINS1_35MainloopSm100TmaUmmaWarpSpecializedILi3ELi2ELi4ENS5_IJNS4_1CILi1EEENSA_ILi2EEESB_EEEEENS5_IJNSA_ILi128EEESF_NSA_ILi64EEEEEENS_12float_e4m3_tENS5_IJlSB_lEEESI_SJ_NS4_8TiledMMAINS4_8MMA_AtomIJNS4_10MMA_TraitsINS4_19SM100_MMA_F8F6F4_SSEJSI_SI_fSF_SF_NS4_17integral_constantINS4_4UMMA5MajorELSQ_0EEESR_NSO_INSP_7ScaleInELSS_0EEEST_EEEEEENS4_6LayoutINS5_IJSB_SB_SB_EEENS5_IJNSA_ILi0EEESY_SY_EEEEENS5_IJNS4_10UnderscoreES11_S11_EEEEENS4_23SM90_TMA_LOAD_MULTICASTENS4_14ComposedLayoutINS4_7SwizzleILi2ELi4ELi3EEENS4_18smem_ptr_flag_bitsILi8EEENSW_INS5_IJNSA_ILi8EEESG_EEENS5_IJSG_SB_EEEEEEEvNS4_8identityENS4_13SM90_TMA_LOADES1E_vS1F_EENS_8epilogue10collective18CollectiveEpilogueINS1I_23Sm100TmaWarpSpecializedILi2ELi2ELi64ELb0ELb0EEEJSH_NS5_IJNSW_ISF_SB_EENSW_ISG_SB_EEEEESI_SJ_SI_SJ_NS1I_6fusion15FusionCallbacksIS1M_NS1Q_17LinearCombinationISI_fSI_fLNS_15FloatRoundStyleE2EEESH_S1P_JEEENS4_5SM1004TMEM4LOAD26SM100_TMEM_LOAD_32dp32b64xES1G_S1E_NS4_39AutoVectorizingCopyWithAssumedAlignmentILi128EEENS4_14SM90_TMA_STOREES1E_S21_S21_EEEvvEEEEvNT_6ParamsE) ;  /* 0xffffff6c04d87950 */ /* 0x000fea0003c3ffff */
        .weak           $__internal_2_$__cuda_sm10x_tcgen05_guardrail_trap_unallocated_columns_being_dealloced
        .type           $__internal_2_$__cuda_sm10x_tcgen05_guardrail_trap_unallocated_columns_being_dealloced,@function
        .size           $__internal_2_$__cuda_sm10x_tcgen05_guardrail_trap_unallocated_columns_being_dealloced,(.L_x_147 - $__internal_2_$__cuda_sm10x_tcgen05_guardrail_trap_unallocated_columns_being_dealloced)
$__internal_2_$__cuda_sm10x_tcgen05_guardrail_trap_unallocated_columns_being_dealloced:
[----:B------:R-:W-:Y:S05]  /*90a0*/  BPT.TRAP 0x1 ;  /* 0x000000040000795c */ /* 0x000fea0000300000 */
[----:B------:R-:W-:-:S04]  /*90b0*/  HFMA2 R3, -RZ, RZ, 0, 0 ;  /* 0x00000000ff037431 */ /* 0x000fc800000001ff */
[----:B------:R-:W-:Y:S05]  /*90c0*/  RET.REL.NODEC R2 `(_ZN7cutlass13device_kernelINS_4gemm6kernel13GemmUniversalIN4cute5tupleIJiiiiEEENS1_10collective13CollectiveMmaINS1_35MainloopSm100TmaUmmaWarpSpecializedILi3ELi2ELi4ENS5_IJNS4_1CILi1EEENSA_ILi2EEESB_EEEEENS5_IJNSA_ILi128EEESF_NSA_ILi64EEEEEENS_12float_e4m3_tENS5_IJlSB_lEEESI_SJ_NS4_8TiledMMAINS4_8MMA_AtomIJNS4_10MMA_TraitsINS4_19SM100_MMA_F8F6F4_SSEJSI_SI_fSF_SF_NS4_17integral_constantINS4_4UMMA5MajorELSQ_0EEESR_NSO_INSP_7ScaleInELSS_0EEEST_EEEEEENS4_6LayoutINS5_IJSB_SB_SB_EEENS5_IJNSA_ILi0EEESY_SY_EEEEENS5_IJNS4_10UnderscoreES11_S11_EEEEENS4_23SM90_TMA_LOAD_MULTICASTENS4_14ComposedLayoutINS4_7SwizzleILi2ELi4ELi3EEENS4_18smem_ptr_flag_bitsILi8EEENSW_INS5_IJNSA_ILi8EEESG_EEENS5_IJSG_SB_EEEEEEEvNS4_8identityENS4_13SM90_TMA_LOADES1E_vS1F_EENS_8epilogue10collective18CollectiveEpilogueINS1I_23Sm100TmaWarpSpecializedILi2ELi2ELi64ELb0ELb0EEEJSH_NS5_IJNSW_ISF_SB_EENSW_ISG_SB_EEEEESI_SJ_SI_SJ_NS1I_6fusion15FusionCallbacksIS1M_NS1Q_17LinearCombinationISI_fSI_fLNS_15FloatRoundStyleE2EEESH_S1P_JEEENS4_5SM1004TMEM4LOAD26SM100_TMEM_LOAD_32dp32b64xES1G_S1E_NS4_39AutoVectorizingCopyWithAssumedAlignmentILi128EEENS4_14SM90_TMA_STOREES1E_S21_S21_EEEvvEEEEvNT_6ParamsE) ;  /* 0xffffff6c02cc7950 */ /* 0x000fea0003c3ffff */
.L_x_146:
[----:B------:R-:W-:-:S00]  /*90d0*/  BRA `(.L_x_146) ;  /* 0xfffffffc00fc7947 */ /* 0x000fc0000383ffff */
[----:B------:R-:W-:-:S00]  /*90e0*/  NOP ;  /* 0x0000000000007918 */ /* 0x000fc00000000000 */
        /* <DEDUP_REMOVED lines=9> */
.L_x_147:


//--------------------- .nv.global.init           --------------------------
	.section	.nv.global.init,"aw",@progbits
.nv.global.init:
	.type		$str$27,@object
	.size		$str$27,($str$28 - $str$27)
$str$27:
        /*0000*/ 	.byte	0x28, 0x61, 0x64, 0x64, 0x72, 0x65, 0x73, 0x73, 0x20, 0x26, 0x20, 0x6d, 0x61, 0x73, 0x6b, 0x29
        /*0010*/ 	.byte	0x20, 0x3d, 0x3d, 0x20, 0x30, 0x00
	.type		$str$28,@object
	.size		$str$28,($str$26 - $str$28)
$str$28:
        /*0016*/ 	.byte	0x2f, 0x74, 0x6d, 0x70, 0x2f, 0x63, 0x75, 0x74, 0x6c, 0x61, 0x73, 0x73, 0x5f, 0x73, 0x77, 0x65
        /*0026*/ 	.byte	0x65, 0x70, 0x5f, 0x73, 0x72, 0x63, 0x2f, 0x69, 0x6e, 0x63, 0x6c, 0x75, 0x64, 0x65, 0x2f, 0x63
        /*0036*/ 	.byte	0x75, 0x74, 0x65, 0x2f, 0x70, 0x6f, 0x69, 0x6e, 0x74, 0x65, 0x72, 0x5f, 0x66, 0x6c, 0x61, 0x67
        /*0046*/ 	.byte	0x67, 0x65, 0x64, 0x2e, 0x68, 0x70, 0x70, 0x00
	.type		$str$26,@object
	.size		$str$26,($str$25 - $str$26)
$str$26:
        /*004e*/ 	.byte	0x2f, 0x74, 0x6d, 0x70, 0x2f, 0x63, 0x75, 0x74, 0x6c, 0x61, 0x73, 0x73, 0x5f, 0x73, 0x77, 0x65
        /*005e*/ 	.byte	0x65, 0x70, 0x5f, 0x73, 0x72, 0x63, 0x2f, 0x69, 0x6e, 0x63, 0x6c, 0x75, 0x64, 0x65, 0x2f, 0x63
        /*006e*/ 	.byte	0x75, 0x74, 0x65, 0x2f, 0x61, 0x74, 0x6f, 0x6d, 0x2f, 0x63, 0x6f, 0x70, 0x79, 0x5f, 0x74, 0x72
        /*007e*/ 	.byte	0x61, 0x69, 0x74, 0x73, 0x5f, 0x73, 0x6d, 0x31, 0x30, 0x30, 0x2e, 0x68, 0x70, 0x70, 0x00
	.type		$str$25,@object
	.size		$str$25,(__unnamed_1 - $str$25)
$str$25:
        /*008d*/ 	.byte	0x28, 0x28, 0x75, 0x69, 0x6e, 0x74, 0x33, 0x32, 0x5f, 0x74, 0x28, 0x74, 0x68, 0x72, 0x65, 0x61
        /*009d*/ 	.byte	0x64, 0x49, 0x64, 0x78, 0x2e, 0x78, 0x29, 0x20, 0x2f, 0x20, 0x33, 0x32, 0x29, 0x20, 0x25, 0x20
        /*00ad*/ 	.byte	0x34, 0x29, 0x20, 0x3d, 0x3d, 0x20, 0x28, 0x28, 0x28, 0x74, 0x6d, 0x65, 0x6d, 0x5f, 0x61, 0x64
        /*00bd*/ 	.byte	0x64, 0x72, 0x20, 0x3e, 0x3e, 0x20, 0x31, 0x36, 0x29, 0x20, 0x2f, 0x20, 0x33, 0x32, 0x29, 0x20
        /*00cd*/ 	.byte	0x25, 0x20, 0x34, 0x29, 0x00
	.type		__unnamed_1,@object
	.size		__unnamed_1,(__unnamed_2 - __unnamed_1)
__unnamed_1:
        /*00d2*/ 	.byte	0x61, 0x75, 0x74, 0x6f, 0x20, 0x63, 0x75, 0x74, 0x65, 0x3a, 0x3a, 0x61, 0x73, 0x5f, 0x70, 0x6f
        /* <DEDUP_REMOVED lines=24> */
        /*0262*/ 	.byte	0x43, 0x3c, 0x38, 0x31, 0x39, 0x32, 0x3e, 0x3e, 0x3e, 0x3e, 0x5d, 0x00
	.type		__unnamed_2,@object
	.size		__unnamed_2,(.L_2 - __unnamed_2)
__unnamed_2:
        /* <DEDUP_REMOVED lines=42> */
        /*050e*/ 	.byte	0x3e, 0x3e, 0x3e, 0x3e, 0x5d, 0x00
.L_2:


//--------------------- .nv.shared._ZN7cutlass13device_kernelINS_4gemm6kernel13GemmUniversalIN4cute5tupleIJiiiiEEENS1_10collective13CollectiveMmaINS1_35MainloopSm100TmaUmmaWarpSpecializedILi3ELi2ELi4ENS5_IJNS4_1CILi1EEENSA_ILi2EEESB_EEEEENS5_IJNSA_ILi128EEESF_NSA_ILi64EEEEEENS_12float_e4m3_tENS5_IJlSB_lEEESI_SJ_NS4_8TiledMMAINS4_8MMA_AtomIJNS4_10MMA_TraitsINS4_19SM100_MMA_F8F6F4_SSEJSI_SI_fSF_SF_NS4_17integral_constantINS4_4UMMA5MajorELSQ_0EEESR_NSO_INSP_7ScaleInELSS_0EEEST_EEEEEENS4_6LayoutINS5_IJSB_SB_SB_EEENS5_IJNSA_ILi0EEESY_SY_EEEEENS5_IJNS4_10UnderscoreES11_S11_EEEEENS4_23SM90_TMA_LOAD_MULTICASTENS4_14ComposedLayoutINS4_7SwizzleILi2ELi4ELi3EEENS4_18smem_ptr_flag_bitsILi8EEENSW_INS5_IJNSA_ILi8EEESG_EEENS5_IJSG_SB_EEEEEEEvNS4_8identityENS4_13SM90_TMA_LOADES1E_vS1F_EENS_8epilogue10collective18CollectiveEpilogueINS1I_23Sm100TmaWarpSpecializedILi2ELi2ELi64ELb0ELb0EEEJSH_NS5_IJNSW_ISF_SB_EENSW_ISG_SB_EEEEESI_SJ_SI_SJ_NS1I_6fusion15FusionCallbacksIS1M_NS1Q_17LinearCombinationISI_fSI_fLNS_15FloatRoundStyleE2EEESH_S1P_JEEENS4_5SM1004TMEM4LOAD26SM100_TMEM_LOAD_32dp32b64xES1G_S1E_NS4_39AutoVectorizingCopyWithAssumedAlignmentILi128EEENS4_14SM90_TMA_STOREES1E_S21_S21_EEEvvEEEEvNT_6ParamsE --------------------------
	.section	.nv.shared._ZN7cutlass13device_kernelINS_4gemm6kernel13GemmUniversalIN4cute5tupleIJiiiiEEENS1_10collective13CollectiveMmaINS1_35MainloopSm100TmaUmmaWarpSpecializedILi3ELi2ELi4ENS5_IJNS4_1CILi1EEENSA_ILi2EEESB_EEEEENS5_IJNSA_ILi128EEESF_NSA_ILi64EEEEEENS_12float_e4m3_tENS5_IJlSB_lEEESI_SJ_NS4_8TiledMMAINS4_8MMA_AtomIJNS4_10MMA_TraitsINS4_19SM100_MMA_F8F6F4_SSEJSI_SI_fSF_SF_NS4_17integral_constantINS4_4UMMA5MajorELSQ_0EEESR_NSO_INSP_7ScaleInELSS_0EEEST_EEEEEENS4_6LayoutINS5_IJSB_SB_SB_EEENS5_IJNSA_ILi0EEESY_SY_EEEEENS5_IJNS4_10UnderscoreES11_S11_EEEEENS4_23SM90_TMA_LOAD_MULTICASTENS4_14ComposedLayoutINS4_7SwizzleILi2ELi4ELi3EEENS4_18smem_ptr_flag_bitsILi8EEENSW_INS5_IJNSA_ILi8EEESG_EEENS5_IJSG_SB_EEEEEEEvNS4_8identityENS4_13SM90_TMA_LOADES1E_vS1F_EENS_8epilogue10collective18CollectiveEpilogueINS1I_23Sm100TmaWarpSpecializedILi2ELi2ELi64ELb0ELb0EEEJSH_NS5_IJNSW_ISF_SB_EENSW_ISG_SB_EEEEESI_SJ_SI_SJ_NS1I_6fusion15FusionCallbacksIS1M_NS1Q_17LinearCombinationISI_fSI_fLNS_15FloatRoundStyleE2EEESH_S1P_JEEENS4_5SM1004TMEM4LOAD26SM100_TMEM_LOAD_32dp32b64xES1G_S1E_NS4_39AutoVectorizingCopyWithAssumedAlignmentILi128EEENS4_14SM90_TMA_STOREES1E_S21_S21_EEEvvEEEEvNT_6ParamsE,"aw",@nobits
	.sectionflags	@""
	.align	16
	.zero		1024


//--------------------- .nv.shared.reserved.0     --------------------------
	.section	.nv.shared.reserved.0,"aw",@nobits
	.weak		__nv_reservedSMEM_offset_0_alias
	.size		__nv_reservedSMEM_offset_0_alias, 0, 64
	.other		__nv_reservedSMEM_offset_0_alias,@"STO_CUDA_RESERVED_SHARED STV_DEFAULT"
__nv_reservedSMEM_offset_0_alias:
	.zero		0
.nv.shared.reserved.0:
	.zero		64
	.weak		__nv_reservedSMEM_tcgen05_partition
	.type		__nv_reservedSMEM_tcgen05_partition,@object
	.size		__nv_reservedSMEM_tcgen05_partition,(.L_0 - __nv_reservedSMEM_tcgen05_partition)
__nv_reservedSMEM_tcgen05_partition:
	.zero		32
.L_0:


//--------------------- .nv.global                --------------------------
	.section	.nv.global,"aw",@nobits
.nv.global:
	.type		_ZN39_INTERNAL_73753fa6_4_k_cu_cb2f9050_75494cute1_E,@object
	.size		_ZN39_INTERNAL_73753fa6_4_k_cu_cb2f9050_75494cute1_E,(_ZN39_INTERNAL_73753fa6_4_k_cu_cb2f9050_75494cuda3std3__45__cpo6cbeginE - _ZN39_INTERNAL_73753fa6_4_k_cu_cb2f9050_75494cute1_E)
_ZN39_INTERNAL_73753fa6_4_k_cu_cb2f9050_75494cute1_E:
	.zero		1
	.type		_ZN39_INTERNAL_73753fa6_4_k_cu_cb2f9050_75494cuda3std3__45__cpo6cbeginE,@object
	.size		_ZN39_INTERNAL_73753fa6_4_k_cu_cb2f9050_75494cuda3std3__45__cpo6cbeginE,(_ZN39_INTERNAL_73753fa6_4_k_cu_cb2f9050_75494cuda3std3__48in_placeE - _ZN39_INTERNAL_73753fa6_4_k_cu_cb2f9050_75494cuda3std3__45__cpo6cbeginE)
_ZN39_INTERNAL_73753fa6_4_k_cu_cb2f9050_75494cuda3std3__45__cpo6cbeginE:
	.zero		1
	.type		_ZN39_INTERNAL_73753fa6_4_k_cu_cb2f9050_75494cuda3std3__48in_placeE,@object
	.size		_ZN39_INTERNAL_73753fa6_4_k_cu_cb2f9050_75494cuda3std3__48in_placeE,(_ZN39_INTERNAL_73753fa6_4_k_cu_cb2f9050_75494cuda3std6ranges3__45__cpo9iter_moveE - _ZN39_INTERNAL_73753fa6_4_k_cu_cb2f9050_75494cuda3std3__48in_placeE)
_ZN39_INTERNAL_73753fa6_4_k_cu_cb2f9050_75494cuda3std3__48in_placeE:
	.zero		1
	.type		_ZN39_INTERNAL_73753fa6_4_k_cu_cb2f9050_75494cuda3std6ranges3__45__cpo9iter_moveE,@object
	.size		_ZN39_INTERNAL_73753fa6_4_k_cu_cb2f9050_75494cuda3std6ranges3__45__cpo9iter_moveE,(_ZN39_INTERNAL_73753fa6_4_k_cu_cb2f9050_75494cuda3std3__45__cpo5beginE - _ZN39_INTERNAL_73753fa6_4_k_cu_cb2f9050_75494cuda3std6ranges3__45__cpo9iter_moveE)
_ZN39_INTERNAL_73753fa6_4_k_cu_cb2f9050_75494cuda3std6ranges3__45__cpo9iter_moveE:
	.zero		1
	.type		_ZN39_INTERNAL_73753fa6_4_k_cu_cb2f9050_75494cuda3std3__45__cpo5beginE,@object
	.size		_ZN39_INTERNAL_73753fa6_4_k_cu_cb2f9050_75494cuda3std3__45__cpo5beginE,(_ZN39_INTERNAL_73753fa6_4_k_cu_cb2f9050_75494cuda3std3__441_GLOBAL__N__73753fa6_4_k_cu_cb2f9050_75496ignoreE - _ZN39_INTERNAL_73753fa6_4_k_cu_cb2f9050_75494cuda3std3__45__cpo5beginE)
_ZN39_INTERNAL_73753fa6_4_k_cu_cb2f9050_75494cuda3std3__45__cpo5beginE:
	.zero		1
	.type		_ZN39_INTERNAL_73753fa6_4_k_cu_cb2f9050_75494cuda3std3__441_GLOBAL__N__73753fa6_4_k_cu_cb2f9050_75496ignoreE,@object
	.size		_ZN39_INTERNAL_73753fa6_4_k_cu_cb2f9050_75494cuda3std3__441_GLOBAL__N__73753fa6_4_k_cu_cb2f9050_75496ignoreE,(_ZN39_INTERNAL_73753fa6_4_k_cu_cb2f9050_75494cute7productE - _ZN39_INTERNAL_73753fa6_4_k_cu_cb2f9050_75494cuda3std3__441_GLOBAL__N__73753fa6_4_k_cu_cb2f9050_75496ignoreE)
_ZN39_INTERNAL_73753fa6_4_k_cu_cb2f9050_75494cuda3std3__441_GLOBAL__N__73753fa6_4_k_cu_cb2f9050_75496ignoreE:
	.zero		1
	.type		_ZN39_INTERNAL_73753fa6_4_k_cu_cb2f9050_75494cute7productE,@object
	.size		_ZN39_INTERNAL_73753fa6_4_k_cu_cb2f9050_75494cute7productE,(_ZN39_INTERNAL_73753fa6_4_k_cu_cb2f9050_75494cuda3std3__45__cpo3endE - _ZN39_INTERNAL_73753fa6_4_k_cu_cb2f9050_75494cute7productE)
_ZN39_INTERNAL_73753fa6_4_k_cu_cb2f9050_75494cute7productE:
	.zero		1
	.type		_ZN39_INTERNAL_73753fa6_4_k_cu_cb2f9050_75494cuda3std3__45__cpo3endE,@object
	.size		_ZN39_INTERNAL_73753fa6_4_k_cu_cb2f9050_75494cuda3std3__45__cpo3endE,(_ZN39_INTERNAL_73753fa6_4_k_cu_cb2f9050_75494cuda3std3__419piecewise_constructE - _ZN39_INTERNAL_73753fa6_4_k_cu_cb2f9050_75494cuda3std3__45__cpo3endE)
_ZN39_INTERNAL_73753fa6_4_k_cu_cb2f9050_75494cuda3std3__45__cpo3endE:
	.zero		1
	.type		_ZN39_INTERNAL_73753fa6_4_k_cu_cb2f9050_75494cuda3std3__419piecewise_constructE,@object
	.size		_ZN39_INTERNAL_73753fa6_4_k_cu_cb2f9050_75494cuda3std3__419piecewise_constructE,(_ZN39_INTERNAL_73753fa6_4_k_cu_cb2f9050_75494cuda3std3__45__cpo4cendE - _ZN39_INTERNAL_73753fa6_4_k_cu_cb2f9050_75494cuda3std3__419piecewise_constructE)
_ZN39_INTERNAL_73753fa6_4_k_cu_cb2f9050_75494cuda3std3__419piecewise_constructE:
	.zero		1
	.type		_ZN39_INTERNAL_73753fa6_4_k_cu_cb2f9050_75494cuda3std3__45__cpo4cendE,@object
	.size		_ZN39_INTERNAL_73753fa6_4_k_cu_cb2f9050_75494cuda3std3__45__cpo4cendE,(_ZN39_INTERNAL_73753fa6_4_k_cu_cb2f9050_75494cuda3std6ranges3__45__cpo4swapE - _ZN39_INTERNAL_73753fa6_4_k_cu_cb2f9050_75494cuda3std3__45__cpo4cendE)
_ZN39_INTERNAL_73753fa6_4_k_cu_cb2f9050_75494cuda3std3__45__cpo4cendE:
	.zero		1
	.type		_ZN39_INTERNAL_73753fa6_4_k_cu_cb2f9050_75494cuda3std6ranges3__45__cpo4swapE,@object
	.size		_ZN39_INTERNAL_73753fa6_4_k_cu_cb2f9050_75494cuda3std6ranges3__45__cpo4swapE,(.L_10 - _ZN39_INTERNAL_73753fa6_4_k_cu_cb2f9050_75494cuda3std6ranges3__45__cpo4swapE)
_ZN39_INTERNAL_73753fa6_4_k_cu_cb2f9050_75494cuda3std6ranges3__45__cpo4swapE:
	.zero		1
.L_10:


//--------------------- .nv.constant0._ZN7cutlass13device_kernelINS_4gemm6kernel13GemmUniversalIN4cute5tupleIJiiiiEEENS1_10collective13CollectiveMmaINS1_35MainloopSm100TmaUmmaWarpSpecializedILi3ELi2ELi4ENS5_IJNS4_1CILi1EEENSA_ILi2EEESB_EEEEENS5_IJNSA_ILi128EEESF_NSA_ILi64EEEEEENS_12float_e4m3_tENS5_IJlSB_lEEESI_SJ_NS4_8TiledMMAINS4_8MMA_AtomIJNS4_10MMA_TraitsINS4_19SM100_MMA_F8F6F4_SSEJSI_SI_fSF_SF_NS4_17integral_constantINS4_4UMMA5MajorELSQ_0EEESR_NSO_INSP_7ScaleInELSS_0EEEST_EEEEEENS4_6LayoutINS5_IJSB_SB_SB_EEENS5_IJNSA_ILi0EEESY_SY_EEEEENS5_IJNS4_10UnderscoreES11_S11_EEEEENS4_23SM90_TMA_LOAD_MULTICASTENS4_14ComposedLayoutINS4_7SwizzleILi2ELi4ELi3EEENS4_18smem_ptr_flag_bitsILi8EEENSW_INS5_IJNSA_ILi8EEESG_EEENS5_IJSG_SB_EEEEEEEvNS4_8identityENS4_13SM90_TMA_LOADES1E_vS1F_EENS_8epilogue10collective18CollectiveEpilogueINS1I_23Sm100TmaWarpSpecializedILi2ELi2ELi64ELb0ELb0EEEJSH_NS5_IJNSW_ISF_SB_EENSW_ISG_SB_EEEEESI_SJ_SI_SJ_NS1I_6fusion15FusionCallbacksIS1M_NS1Q_17LinearCombinationISI_fSI_fLNS_15FloatRoundStyleE2EEESH_S1P_JEEENS4_5SM1004TMEM4LOAD26SM100_TMEM_LOAD_32dp32b64xES1G_S1E_NS4_39AutoVectorizingCopyWithAssumedAlignmentILi128EEENS4_14SM90_TMA_STOREES1E_S21_S21_EEEvvEEEEvNT_6ParamsE --------------------------
	.section	.nv.constant0._ZN7cutlass13device_kernelINS_4gemm6kernel13GemmUniversalIN4cute5tupleIJiiiiEEENS1_10collective13CollectiveMmaINS1_35MainloopSm100TmaUmmaWarpSpecializedILi3ELi2ELi4ENS5_IJNS4_1CILi1EEENSA_ILi2EEESB_EEEEENS5_IJNSA_ILi128EEESF_NSA_ILi64EEEEEENS_12float_e4m3_tENS5_IJlSB_lEEESI_SJ_NS4_8TiledMMAINS4_8MMA_AtomIJNS4_10MMA_TraitsINS4_19SM100_MMA_F8F6F4_SSEJSI_SI_fSF_SF_NS4_17integral_constantINS4_4UMMA5MajorELSQ_0EEESR_NSO_INSP_7ScaleInELSS_0EEEST_EEEEEENS4_6LayoutINS5_IJSB_SB_SB_EEENS5_IJNSA_ILi0EEESY_SY_EEEEENS5_IJNS4_10UnderscoreES11_S11_EEEEENS4_23SM90_TMA_LOAD_MULTICASTENS4_14ComposedLayoutINS4_7SwizzleILi2ELi4ELi3EEENS4_18smem_ptr_flag_bitsILi8EEENSW_INS5_IJNSA_ILi8EEESG_EEENS5_IJSG_SB_EEEEEEEvNS4_8identityENS4_13SM90_TMA_LOADES1E_vS1F_EENS_8epilogue10collective18CollectiveEpilogueINS1I_23Sm100TmaWarpSpecializedILi2ELi2ELi64ELb0ELb0EEEJSH_NS5_IJNSW_ISF_SB_EENSW_ISG_SB_EEEEESI_SJ_SI_SJ_NS1I_6fusion15FusionCallbacksIS1M_NS1Q_17LinearCombinationISI_fSI_fLNS_15FloatRoundStyleE2EEESH_S1P_JEEENS4_5SM1004TMEM4LOAD26SM100_TMEM_LOAD_32dp32b64xES1G_S1E_NS4_39AutoVectorizingCopyWithAssumedAlignmentILi128EEENS4_14SM90_TMA_STOREES1E_S21_S21_EEEvvEEEEvNT_6ParamsE,"a",@progbits
	.sectionflags	@""
	.align	4
.nv.constant0._ZN7cutlass13device_kernelINS_4gemm6kernel13GemmUniversalIN4cute5tupleIJiiiiEEENS1_10collective13CollectiveMmaINS1_35MainloopSm100TmaUmmaWarpSpecializedILi3ELi2ELi4ENS5_IJNS4_1CILi1EEENSA_ILi2EEESB_EEEEENS5_IJNSA_ILi128EEESF_NSA_ILi64EEEEEENS_12float_e4m3_tENS5_IJlSB_lEEESI_SJ_NS4_8TiledMMAINS4_8MMA_AtomIJNS4_10MMA_TraitsINS4_19SM100_MMA_F8F6F4_SSEJSI_SI_fSF_SF_NS4_17integral_constantINS4_4UMMA5MajorELSQ_0EEESR_NSO_INSP_7ScaleInELSS_0EEEST_EEEEEENS4_6LayoutINS5_IJSB_SB_SB_EEENS5_IJNSA_ILi0EEESY_SY_EEEEENS5_IJNS4_10UnderscoreES11_S11_EEEEENS4_23SM90_TMA_LOAD_MULTICASTENS4_14ComposedLayoutINS4_7SwizzleILi2ELi4ELi3EEENS4_18smem_ptr_flag_bitsILi8EEENSW_INS5_IJNSA_ILi8EEESG_EEENS5_IJSG_SB_EEEEEEEvNS4_8identityENS4_13SM90_TMA_LOADES1E_vS1F_EENS_8epilogue10collective18CollectiveEpilogueINS1I_23Sm100TmaWarpSpecializedILi2ELi2ELi64ELb0ELb0EEEJSH_NS5_IJNSW_ISF_SB_EENSW_ISG_SB_EEEEESI_SJ_SI_SJ_NS1I_6fusion15FusionCallbacksIS1M_NS1Q_17LinearCombinationISI_fSI_fLNS_15FloatRoundStyleE2EEESH_S1P_JEEENS4_5SM1004TMEM4LOAD26SM100_TMEM_LOAD_32dp32b64xES1G_S1E_NS4_39AutoVectorizingCopyWithAssumedAlignmentILi128EEENS4_14SM90_TMA_STOREES1E_S21_S21_EEEvvEEEEvNT_6ParamsE:
	.zero		2944


//--------------------- SYMBOLS --------------------------

	.type		.nv.reservedSmem.offset0,@object
	.size		.nv.reservedSmem.offset0,0x4
	.type		.nv.reservedSmem.cap,@object
	.size		.nv.reservedSmem.cap,0x4
	.type		__assertfail,@function
